//
// Generated by NVIDIA NVVM Compiler
//
// Compiler Build ID: CL-36424714
// Cuda compilation tools, release 13.0, V13.0.88
// Based on NVVM 20.0.0
//

.version 9.0
.target sm_100
.address_size 64

	// .globl	attention_minimal_kernel

.visible .entry attention_minimal_kernel(
	.param .u64 .ptr .align 1 attention_minimal_kernel_param_0,
	.param .u64 .ptr .align 1 attention_minimal_kernel_param_1,
	.param .u64 .ptr .align 1 attention_minimal_kernel_param_2,
	.param .u64 .ptr .align 1 attention_minimal_kernel_param_3,
	.param .u32 attention_minimal_kernel_param_4,
	.param .u32 attention_minimal_kernel_param_5,
	.param .u32 attention_minimal_kernel_param_6,
	.param .u32 attention_minimal_kernel_param_7,
	.param .f32 attention_minimal_kernel_param_8
)
.maxntid 128
.minnctapersm 8
{
	.local .align 16 .b8 	__local_depot0[2048];
	.reg .b64 	%SP;
	.reg .b64 	%SPL;
	.reg .pred 	%p<24>;
	.reg .b16 	%rs<257>;
	.reg .b32 	%r<78>;
	.reg .b32 	%f<827>;
	.reg .b64 	%rd<56>;

	mov.u64 	%SPL, __local_depot0;
	ld.param.u32 	%r32, [attention_minimal_kernel_param_6];
	add.u64 	%rd1, %SPL, 0;
	mov.u32 	%r66, %tid.x;
	setp.ge.s32 	%p1, %r66, %r32;
	@%p1 bra 	$L__BB0_33;
	mov.u32 	%r36, %ctaid.x;
$L__BB0_2:
	ld.param.u32 	%r62, [attention_minimal_kernel_param_7];
	ld.param.u32 	%r56, [attention_minimal_kernel_param_6];
	ld.param.u64 	%rd51, [attention_minimal_kernel_param_0];
	neg.s32 	%r68, %r56;
	mul.lo.s32 	%r35, %r66, %r62;
	cvt.s64.s32 	%rd11, %r35;
	mul.lo.s32 	%r37, %r56, %r36;
	mul.lo.s32 	%r38, %r37, %r62;
	cvt.s64.s32 	%rd12, %r38;
	add.s64 	%rd13, %rd11, %rd12;
	cvta.to.global.u64 	%rd14, %rd51;
	shl.b64 	%rd15, %rd13, 1;
	add.s64 	%rd16, %rd14, %rd15;
	ld.global.nc.u16 	%rs1, [%rd16];
	// begin inline asm
	{  cvt.f32.f16 %f211, %rs1;}

	// end inline asm
	ld.global.nc.u16 	%rs2, [%rd16+2];
	// begin inline asm
	{  cvt.f32.f16 %f212, %rs2;}

	// end inline asm
	ld.global.nc.u16 	%rs3, [%rd16+4];
	// begin inline asm
	{  cvt.f32.f16 %f213, %rs3;}

	// end inline asm
	ld.global.nc.u16 	%rs4, [%rd16+6];
	// begin inline asm
	{  cvt.f32.f16 %f214, %rs4;}

	// end inline asm
	ld.global.nc.u16 	%rs5, [%rd16+8];
	// begin inline asm
	{  cvt.f32.f16 %f215, %rs5;}

	// end inline asm
	ld.global.nc.u16 	%rs6, [%rd16+10];
	// begin inline asm
	{  cvt.f32.f16 %f216, %rs6;}

	// end inline asm
	ld.global.nc.u16 	%rs7, [%rd16+12];
	// begin inline asm
	{  cvt.f32.f16 %f217, %rs7;}

	// end inline asm
	ld.global.nc.u16 	%rs8, [%rd16+14];
	// begin inline asm
	{  cvt.f32.f16 %f218, %rs8;}

	// end inline asm
	ld.global.nc.u16 	%rs9, [%rd16+16];
	// begin inline asm
	{  cvt.f32.f16 %f219, %rs9;}

	// end inline asm
	ld.global.nc.u16 	%rs10, [%rd16+18];
	// begin inline asm
	{  cvt.f32.f16 %f220, %rs10;}

	// end inline asm
	ld.global.nc.u16 	%rs11, [%rd16+20];
	// begin inline asm
	{  cvt.f32.f16 %f221, %rs11;}

	// end inline asm
	ld.global.nc.u16 	%rs12, [%rd16+22];
	// begin inline asm
	{  cvt.f32.f16 %f222, %rs12;}

	// end inline asm
	ld.global.nc.u16 	%rs13, [%rd16+24];
	// begin inline asm
	{  cvt.f32.f16 %f223, %rs13;}

	// end inline asm
	ld.global.nc.u16 	%rs14, [%rd16+26];
	// begin inline asm
	{  cvt.f32.f16 %f224, %rs14;}

	// end inline asm
	ld.global.nc.u16 	%rs15, [%rd16+28];
	// begin inline asm
	{  cvt.f32.f16 %f225, %rs15;}

	// end inline asm
	ld.global.nc.u16 	%rs16, [%rd16+30];
	// begin inline asm
	{  cvt.f32.f16 %f226, %rs16;}

	// end inline asm
	ld.global.nc.u16 	%rs17, [%rd16+32];
	// begin inline asm
	{  cvt.f32.f16 %f227, %rs17;}

	// end inline asm
	ld.global.nc.u16 	%rs18, [%rd16+34];
	// begin inline asm
	{  cvt.f32.f16 %f228, %rs18;}

	// end inline asm
	ld.global.nc.u16 	%rs19, [%rd16+36];
	// begin inline asm
	{  cvt.f32.f16 %f229, %rs19;}

	// end inline asm
	ld.global.nc.u16 	%rs20, [%rd16+38];
	// begin inline asm
	{  cvt.f32.f16 %f230, %rs20;}

	// end inline asm
	ld.global.nc.u16 	%rs21, [%rd16+40];
	// begin inline asm
	{  cvt.f32.f16 %f231, %rs21;}

	// end inline asm
	ld.global.nc.u16 	%rs22, [%rd16+42];
	// begin inline asm
	{  cvt.f32.f16 %f232, %rs22;}

	// end inline asm
	ld.global.nc.u16 	%rs23, [%rd16+44];
	// begin inline asm
	{  cvt.f32.f16 %f233, %rs23;}

	// end inline asm
	ld.global.nc.u16 	%rs24, [%rd16+46];
	// begin inline asm
	{  cvt.f32.f16 %f234, %rs24;}

	// end inline asm
	ld.global.nc.u16 	%rs25, [%rd16+48];
	// begin inline asm
	{  cvt.f32.f16 %f235, %rs25;}

	// end inline asm
	ld.global.nc.u16 	%rs26, [%rd16+50];
	// begin inline asm
	{  cvt.f32.f16 %f236, %rs26;}

	// end inline asm
	ld.global.nc.u16 	%rs27, [%rd16+52];
	// begin inline asm
	{  cvt.f32.f16 %f237, %rs27;}

	// end inline asm
	ld.global.nc.u16 	%rs28, [%rd16+54];
	// begin inline asm
	{  cvt.f32.f16 %f238, %rs28;}

	// end inline asm
	ld.global.nc.u16 	%rs29, [%rd16+56];
	// begin inline asm
	{  cvt.f32.f16 %f239, %rs29;}

	// end inline asm
	ld.global.nc.u16 	%rs30, [%rd16+58];
	// begin inline asm
	{  cvt.f32.f16 %f240, %rs30;}

	// end inline asm
	ld.global.nc.u16 	%rs31, [%rd16+60];
	// begin inline asm
	{  cvt.f32.f16 %f241, %rs31;}

	// end inline asm
	ld.global.nc.u16 	%rs32, [%rd16+62];
	// begin inline asm
	{  cvt.f32.f16 %f242, %rs32;}

	// end inline asm
	ld.global.nc.u16 	%rs33, [%rd16+64];
	// begin inline asm
	{  cvt.f32.f16 %f243, %rs33;}

	// end inline asm
	ld.global.nc.u16 	%rs34, [%rd16+66];
	// begin inline asm
	{  cvt.f32.f16 %f244, %rs34;}

	// end inline asm
	ld.global.nc.u16 	%rs35, [%rd16+68];
	// begin inline asm
	{  cvt.f32.f16 %f245, %rs35;}

	// end inline asm
	ld.global.nc.u16 	%rs36, [%rd16+70];
	// begin inline asm
	{  cvt.f32.f16 %f246, %rs36;}

	// end inline asm
	ld.global.nc.u16 	%rs37, [%rd16+72];
	// begin inline asm
	{  cvt.f32.f16 %f247, %rs37;}

	// end inline asm
	ld.global.nc.u16 	%rs38, [%rd16+74];
	// begin inline asm
	{  cvt.f32.f16 %f248, %rs38;}

	// end inline asm
	ld.global.nc.u16 	%rs39, [%rd16+76];
	// begin inline asm
	{  cvt.f32.f16 %f249, %rs39;}

	// end inline asm
	ld.global.nc.u16 	%rs40, [%rd16+78];
	// begin inline asm
	{  cvt.f32.f16 %f250, %rs40;}

	// end inline asm
	ld.global.nc.u16 	%rs41, [%rd16+80];
	// begin inline asm
	{  cvt.f32.f16 %f251, %rs41;}

	// end inline asm
	ld.global.nc.u16 	%rs42, [%rd16+82];
	// begin inline asm
	{  cvt.f32.f16 %f252, %rs42;}

	// end inline asm
	ld.global.nc.u16 	%rs43, [%rd16+84];
	// begin inline asm
	{  cvt.f32.f16 %f253, %rs43;}

	// end inline asm
	ld.global.nc.u16 	%rs44, [%rd16+86];
	// begin inline asm
	{  cvt.f32.f16 %f254, %rs44;}

	// end inline asm
	ld.global.nc.u16 	%rs45, [%rd16+88];
	// begin inline asm
	{  cvt.f32.f16 %f255, %rs45;}

	// end inline asm
	ld.global.nc.u16 	%rs46, [%rd16+90];
	// begin inline asm
	{  cvt.f32.f16 %f256, %rs46;}

	// end inline asm
	ld.global.nc.u16 	%rs47, [%rd16+92];
	// begin inline asm
	{  cvt.f32.f16 %f257, %rs47;}

	// end inline asm
	ld.global.nc.u16 	%rs48, [%rd16+94];
	// begin inline asm
	{  cvt.f32.f16 %f258, %rs48;}

	// end inline asm
	ld.global.nc.u16 	%rs49, [%rd16+96];
	// begin inline asm
	{  cvt.f32.f16 %f259, %rs49;}

	// end inline asm
	ld.global.nc.u16 	%rs50, [%rd16+98];
	// begin inline asm
	{  cvt.f32.f16 %f260, %rs50;}

	// end inline asm
	ld.global.nc.u16 	%rs51, [%rd16+100];
	// begin inline asm
	{  cvt.f32.f16 %f261, %rs51;}

	// end inline asm
	ld.global.nc.u16 	%rs52, [%rd16+102];
	// begin inline asm
	{  cvt.f32.f16 %f262, %rs52;}

	// end inline asm
	ld.global.nc.u16 	%rs53, [%rd16+104];
	// begin inline asm
	{  cvt.f32.f16 %f263, %rs53;}

	// end inline asm
	ld.global.nc.u16 	%rs54, [%rd16+106];
	// begin inline asm
	{  cvt.f32.f16 %f264, %rs54;}

	// end inline asm
	ld.global.nc.u16 	%rs55, [%rd16+108];
	// begin inline asm
	{  cvt.f32.f16 %f265, %rs55;}

	// end inline asm
	ld.global.nc.u16 	%rs56, [%rd16+110];
	// begin inline asm
	{  cvt.f32.f16 %f266, %rs56;}

	// end inline asm
	ld.global.nc.u16 	%rs57, [%rd16+112];
	// begin inline asm
	{  cvt.f32.f16 %f267, %rs57;}

	// end inline asm
	ld.global.nc.u16 	%rs58, [%rd16+114];
	// begin inline asm
	{  cvt.f32.f16 %f268, %rs58;}

	// end inline asm
	ld.global.nc.u16 	%rs59, [%rd16+116];
	// begin inline asm
	{  cvt.f32.f16 %f269, %rs59;}

	// end inline asm
	ld.global.nc.u16 	%rs60, [%rd16+118];
	// begin inline asm
	{  cvt.f32.f16 %f270, %rs60;}

	// end inline asm
	ld.global.nc.u16 	%rs61, [%rd16+120];
	// begin inline asm
	{  cvt.f32.f16 %f271, %rs61;}

	// end inline asm
	ld.global.nc.u16 	%rs62, [%rd16+122];
	// begin inline asm
	{  cvt.f32.f16 %f272, %rs62;}

	// end inline asm
	ld.global.nc.u16 	%rs63, [%rd16+124];
	// begin inline asm
	{  cvt.f32.f16 %f273, %rs63;}

	// end inline asm
	ld.global.nc.u16 	%rs64, [%rd16+126];
	// begin inline asm
	{  cvt.f32.f16 %f274, %rs64;}

	// end inline asm
	mov.f32 	%f754, 0fFF800000;
	mov.b32 	%r67, 0;
	mov.u64 	%rd55, %rd1;
$L__BB0_3:
	ld.param.f32 	%f753, [attention_minimal_kernel_param_8];
	ld.param.u32 	%r63, [attention_minimal_kernel_param_7];
	ld.param.u32 	%r57, [attention_minimal_kernel_param_6];
	ld.param.u64 	%rd52, [attention_minimal_kernel_param_1];
	cvt.s64.s32 	%rd17, %r67;
	mov.u32 	%r39, %ctaid.x;
	mul.lo.s32 	%r40, %r57, %r39;
	mul.lo.s32 	%r41, %r40, %r63;
	cvt.s64.s32 	%rd18, %r41;
	add.s64 	%rd19, %rd18, %rd17;
	shl.b64 	%rd20, %rd19, 1;
	cvta.to.global.u64 	%rd21, %rd52;
	add.s64 	%rd22, %rd21, %rd20;
	ld.global.nc.u16 	%rs65, [%rd22];
	// begin inline asm
	{  cvt.f32.f16 %f276, %rs65;}

	// end inline asm
	fma.rn.f32 	%f340, %f276, %f211, 0f00000000;
	ld.global.nc.u16 	%rs66, [%rd22+2];
	// begin inline asm
	{  cvt.f32.f16 %f277, %rs66;}

	// end inline asm
	fma.rn.f32 	%f341, %f277, %f212, %f340;
	ld.global.nc.u16 	%rs67, [%rd22+4];
	// begin inline asm
	{  cvt.f32.f16 %f278, %rs67;}

	// end inline asm
	fma.rn.f32 	%f342, %f278, %f213, %f341;
	ld.global.nc.u16 	%rs68, [%rd22+6];
	// begin inline asm
	{  cvt.f32.f16 %f279, %rs68;}

	// end inline asm
	fma.rn.f32 	%f343, %f279, %f214, %f342;
	ld.global.nc.u16 	%rs69, [%rd22+8];
	// begin inline asm
	{  cvt.f32.f16 %f280, %rs69;}

	// end inline asm
	fma.rn.f32 	%f344, %f280, %f215, %f343;
	ld.global.nc.u16 	%rs70, [%rd22+10];
	// begin inline asm
	{  cvt.f32.f16 %f281, %rs70;}

	// end inline asm
	fma.rn.f32 	%f345, %f281, %f216, %f344;
	ld.global.nc.u16 	%rs71, [%rd22+12];
	// begin inline asm
	{  cvt.f32.f16 %f282, %rs71;}

	// end inline asm
	fma.rn.f32 	%f346, %f282, %f217, %f345;
	ld.global.nc.u16 	%rs72, [%rd22+14];
	// begin inline asm
	{  cvt.f32.f16 %f283, %rs72;}

	// end inline asm
	fma.rn.f32 	%f347, %f283, %f218, %f346;
	ld.global.nc.u16 	%rs73, [%rd22+16];
	// begin inline asm
	{  cvt.f32.f16 %f284, %rs73;}

	// end inline asm
	fma.rn.f32 	%f348, %f284, %f219, %f347;
	ld.global.nc.u16 	%rs74, [%rd22+18];
	// begin inline asm
	{  cvt.f32.f16 %f285, %rs74;}

	// end inline asm
	fma.rn.f32 	%f349, %f285, %f220, %f348;
	ld.global.nc.u16 	%rs75, [%rd22+20];
	// begin inline asm
	{  cvt.f32.f16 %f286, %rs75;}

	// end inline asm
	fma.rn.f32 	%f350, %f286, %f221, %f349;
	ld.global.nc.u16 	%rs76, [%rd22+22];
	// begin inline asm
	{  cvt.f32.f16 %f287, %rs76;}

	// end inline asm
	fma.rn.f32 	%f351, %f287, %f222, %f350;
	ld.global.nc.u16 	%rs77, [%rd22+24];
	// begin inline asm
	{  cvt.f32.f16 %f288, %rs77;}

	// end inline asm
	fma.rn.f32 	%f352, %f288, %f223, %f351;
	ld.global.nc.u16 	%rs78, [%rd22+26];
	// begin inline asm
	{  cvt.f32.f16 %f289, %rs78;}

	// end inline asm
	fma.rn.f32 	%f353, %f289, %f224, %f352;
	ld.global.nc.u16 	%rs79, [%rd22+28];
	// begin inline asm
	{  cvt.f32.f16 %f290, %rs79;}

	// end inline asm
	fma.rn.f32 	%f354, %f290, %f225, %f353;
	ld.global.nc.u16 	%rs80, [%rd22+30];
	// begin inline asm
	{  cvt.f32.f16 %f291, %rs80;}

	// end inline asm
	fma.rn.f32 	%f355, %f291, %f226, %f354;
	ld.global.nc.u16 	%rs81, [%rd22+32];
	// begin inline asm
	{  cvt.f32.f16 %f292, %rs81;}

	// end inline asm
	fma.rn.f32 	%f356, %f292, %f227, %f355;
	ld.global.nc.u16 	%rs82, [%rd22+34];
	// begin inline asm
	{  cvt.f32.f16 %f293, %rs82;}

	// end inline asm
	fma.rn.f32 	%f357, %f293, %f228, %f356;
	ld.global.nc.u16 	%rs83, [%rd22+36];
	// begin inline asm
	{  cvt.f32.f16 %f294, %rs83;}

	// end inline asm
	fma.rn.f32 	%f358, %f294, %f229, %f357;
	ld.global.nc.u16 	%rs84, [%rd22+38];
	// begin inline asm
	{  cvt.f32.f16 %f295, %rs84;}

	// end inline asm
	fma.rn.f32 	%f359, %f295, %f230, %f358;
	ld.global.nc.u16 	%rs85, [%rd22+40];
	// begin inline asm
	{  cvt.f32.f16 %f296, %rs85;}

	// end inline asm
	fma.rn.f32 	%f360, %f296, %f231, %f359;
	ld.global.nc.u16 	%rs86, [%rd22+42];
	// begin inline asm
	{  cvt.f32.f16 %f297, %rs86;}

	// end inline asm
	fma.rn.f32 	%f361, %f297, %f232, %f360;
	ld.global.nc.u16 	%rs87, [%rd22+44];
	// begin inline asm
	{  cvt.f32.f16 %f298, %rs87;}

	// end inline asm
	fma.rn.f32 	%f362, %f298, %f233, %f361;
	ld.global.nc.u16 	%rs88, [%rd22+46];
	// begin inline asm
	{  cvt.f32.f16 %f299, %rs88;}

	// end inline asm
	fma.rn.f32 	%f363, %f299, %f234, %f362;
	ld.global.nc.u16 	%rs89, [%rd22+48];
	// begin inline asm
	{  cvt.f32.f16 %f300, %rs89;}

	// end inline asm
	fma.rn.f32 	%f364, %f300, %f235, %f363;
	ld.global.nc.u16 	%rs90, [%rd22+50];
	// begin inline asm
	{  cvt.f32.f16 %f301, %rs90;}

	// end inline asm
	fma.rn.f32 	%f365, %f301, %f236, %f364;
	ld.global.nc.u16 	%rs91, [%rd22+52];
	// begin inline asm
	{  cvt.f32.f16 %f302, %rs91;}

	// end inline asm
	fma.rn.f32 	%f366, %f302, %f237, %f365;
	ld.global.nc.u16 	%rs92, [%rd22+54];
	// begin inline asm
	{  cvt.f32.f16 %f303, %rs92;}

	// end inline asm
	fma.rn.f32 	%f367, %f303, %f238, %f366;
	ld.global.nc.u16 	%rs93, [%rd22+56];
	// begin inline asm
	{  cvt.f32.f16 %f304, %rs93;}

	// end inline asm
	fma.rn.f32 	%f368, %f304, %f239, %f367;
	ld.global.nc.u16 	%rs94, [%rd22+58];
	// begin inline asm
	{  cvt.f32.f16 %f305, %rs94;}

	// end inline asm
	fma.rn.f32 	%f369, %f305, %f240, %f368;
	ld.global.nc.u16 	%rs95, [%rd22+60];
	// begin inline asm
	{  cvt.f32.f16 %f306, %rs95;}

	// end inline asm
	fma.rn.f32 	%f370, %f306, %f241, %f369;
	ld.global.nc.u16 	%rs96, [%rd22+62];
	// begin inline asm
	{  cvt.f32.f16 %f307, %rs96;}

	// end inline asm
	fma.rn.f32 	%f371, %f307, %f242, %f370;
	ld.global.nc.u16 	%rs97, [%rd22+64];
	// begin inline asm
	{  cvt.f32.f16 %f308, %rs97;}

	// end inline asm
	fma.rn.f32 	%f372, %f308, %f243, %f371;
	ld.global.nc.u16 	%rs98, [%rd22+66];
	// begin inline asm
	{  cvt.f32.f16 %f309, %rs98;}

	// end inline asm
	fma.rn.f32 	%f373, %f309, %f244, %f372;
	ld.global.nc.u16 	%rs99, [%rd22+68];
	// begin inline asm
	{  cvt.f32.f16 %f310, %rs99;}

	// end inline asm
	fma.rn.f32 	%f374, %f310, %f245, %f373;
	ld.global.nc.u16 	%rs100, [%rd22+70];
	// begin inline asm
	{  cvt.f32.f16 %f311, %rs100;}

	// end inline asm
	fma.rn.f32 	%f375, %f311, %f246, %f374;
	ld.global.nc.u16 	%rs101, [%rd22+72];
	// begin inline asm
	{  cvt.f32.f16 %f312, %rs101;}

	// end inline asm
	fma.rn.f32 	%f376, %f312, %f247, %f375;
	ld.global.nc.u16 	%rs102, [%rd22+74];
	// begin inline asm
	{  cvt.f32.f16 %f313, %rs102;}

	// end inline asm
	fma.rn.f32 	%f377, %f313, %f248, %f376;
	ld.global.nc.u16 	%rs103, [%rd22+76];
	// begin inline asm
	{  cvt.f32.f16 %f314, %rs103;}

	// end inline asm
	fma.rn.f32 	%f378, %f314, %f249, %f377;
	ld.global.nc.u16 	%rs104, [%rd22+78];
	// begin inline asm
	{  cvt.f32.f16 %f315, %rs104;}

	// end inline asm
	fma.rn.f32 	%f379, %f315, %f250, %f378;
	ld.global.nc.u16 	%rs105, [%rd22+80];
	// begin inline asm
	{  cvt.f32.f16 %f316, %rs105;}

	// end inline asm
	fma.rn.f32 	%f380, %f316, %f251, %f379;
	ld.global.nc.u16 	%rs106, [%rd22+82];
	// begin inline asm
	{  cvt.f32.f16 %f317, %rs106;}

	// end inline asm
	fma.rn.f32 	%f381, %f317, %f252, %f380;
	ld.global.nc.u16 	%rs107, [%rd22+84];
	// begin inline asm
	{  cvt.f32.f16 %f318, %rs107;}

	// end inline asm
	fma.rn.f32 	%f382, %f318, %f253, %f381;
	ld.global.nc.u16 	%rs108, [%rd22+86];
	// begin inline asm
	{  cvt.f32.f16 %f319, %rs108;}

	// end inline asm
	fma.rn.f32 	%f383, %f319, %f254, %f382;
	ld.global.nc.u16 	%rs109, [%rd22+88];
	// begin inline asm
	{  cvt.f32.f16 %f320, %rs109;}

	// end inline asm
	fma.rn.f32 	%f384, %f320, %f255, %f383;
	ld.global.nc.u16 	%rs110, [%rd22+90];
	// begin inline asm
	{  cvt.f32.f16 %f321, %rs110;}

	// end inline asm
	fma.rn.f32 	%f385, %f321, %f256, %f384;
	ld.global.nc.u16 	%rs111, [%rd22+92];
	// begin inline asm
	{  cvt.f32.f16 %f322, %rs111;}

	// end inline asm
	fma.rn.f32 	%f386, %f322, %f257, %f385;
	ld.global.nc.u16 	%rs112, [%rd22+94];
	// begin inline asm
	{  cvt.f32.f16 %f323, %rs112;}

	// end inline asm
	fma.rn.f32 	%f387, %f323, %f258, %f386;
	ld.global.nc.u16 	%rs113, [%rd22+96];
	// begin inline asm
	{  cvt.f32.f16 %f324, %rs113;}

	// end inline asm
	fma.rn.f32 	%f388, %f324, %f259, %f387;
	ld.global.nc.u16 	%rs114, [%rd22+98];
	// begin inline asm
	{  cvt.f32.f16 %f325, %rs114;}

	// end inline asm
	fma.rn.f32 	%f389, %f325, %f260, %f388;
	ld.global.nc.u16 	%rs115, [%rd22+100];
	// begin inline asm
	{  cvt.f32.f16 %f326, %rs115;}

	// end inline asm
	fma.rn.f32 	%f390, %f326, %f261, %f389;
	ld.global.nc.u16 	%rs116, [%rd22+102];
	// begin inline asm
	{  cvt.f32.f16 %f327, %rs116;}

	// end inline asm
	fma.rn.f32 	%f391, %f327, %f262, %f390;
	ld.global.nc.u16 	%rs117, [%rd22+104];
	// begin inline asm
	{  cvt.f32.f16 %f328, %rs117;}

	// end inline asm
	fma.rn.f32 	%f392, %f328, %f263, %f391;
	ld.global.nc.u16 	%rs118, [%rd22+106];
	// begin inline asm
	{  cvt.f32.f16 %f329, %rs118;}

	// end inline asm
	fma.rn.f32 	%f393, %f329, %f264, %f392;
	ld.global.nc.u16 	%rs119, [%rd22+108];
	// begin inline asm
	{  cvt.f32.f16 %f330, %rs119;}

	// end inline asm
	fma.rn.f32 	%f394, %f330, %f265, %f393;
	ld.global.nc.u16 	%rs120, [%rd22+110];
	// begin inline asm
	{  cvt.f32.f16 %f331, %rs120;}

	// end inline asm
	fma.rn.f32 	%f395, %f331, %f266, %f394;
	ld.global.nc.u16 	%rs121, [%rd22+112];
	// begin inline asm
	{  cvt.f32.f16 %f332, %rs121;}

	// end inline asm
	fma.rn.f32 	%f396, %f332, %f267, %f395;
	ld.global.nc.u16 	%rs122, [%rd22+114];
	// begin inline asm
	{  cvt.f32.f16 %f333, %rs122;}

	// end inline asm
	fma.rn.f32 	%f397, %f333, %f268, %f396;
	ld.global.nc.u16 	%rs123, [%rd22+116];
	// begin inline asm
	{  cvt.f32.f16 %f334, %rs123;}

	// end inline asm
	fma.rn.f32 	%f398, %f334, %f269, %f397;
	ld.global.nc.u16 	%rs124, [%rd22+118];
	// begin inline asm
	{  cvt.f32.f16 %f335, %rs124;}

	// end inline asm
	fma.rn.f32 	%f399, %f335, %f270, %f398;
	ld.global.nc.u16 	%rs125, [%rd22+120];
	// begin inline asm
	{  cvt.f32.f16 %f336, %rs125;}

	// end inline asm
	fma.rn.f32 	%f400, %f336, %f271, %f399;
	ld.global.nc.u16 	%rs126, [%rd22+122];
	// begin inline asm
	{  cvt.f32.f16 %f337, %rs126;}

	// end inline asm
	fma.rn.f32 	%f401, %f337, %f272, %f400;
	ld.global.nc.u16 	%rs127, [%rd22+124];
	// begin inline asm
	{  cvt.f32.f16 %f338, %rs127;}

	// end inline asm
	fma.rn.f32 	%f402, %f338, %f273, %f401;
	ld.global.nc.u16 	%rs128, [%rd22+126];
	// begin inline asm
	{  cvt.f32.f16 %f339, %rs128;}

	// end inline asm
	fma.rn.f32 	%f403, %f339, %f274, %f402;
	mul.f32 	%f404, %f753, %f403;
	st.local.f32 	[%rd55], %f404;
	sub.f32 	%f405, %f754, %f404;
	setp.gt.f32 	%p2, %f405, 0f00000000;
	selp.f32 	%f406, 0f3F800000, 0f00000000, %p2;
	fma.rn.f32 	%f754, %f405, %f406, %f404;
	add.s64 	%rd55, %rd55, 4;
	add.s32 	%r68, %r68, 1;
	setp.eq.s32 	%p3, %r68, 0;
	add.s32 	%r67, %r67, %r63;
	@%p3 bra 	$L__BB0_4;
	bra.uni 	$L__BB0_3;
$L__BB0_4:
	ld.param.u32 	%r58, [attention_minimal_kernel_param_6];
	and.b32  	%r4, %r58, -16;
	add.s32 	%r5, %r58, -1;
	setp.lt.u32 	%p4, %r5, 15;
	mov.f32 	%f762, 0f00000000;
	mov.b32 	%r71, 0;
	@%p4 bra 	$L__BB0_7;
	mov.f32 	%f762, 0f00000000;
	mov.b32 	%r69, 0;
$L__BB0_6:
	.pragma "nounroll";
	mul.wide.u32 	%rd23, %r69, 4;
	add.s64 	%rd24, %rd1, %rd23;
	ld.local.v4.f32 	{%f410, %f411, %f412, %f413}, [%rd24];
	sub.f32 	%f414, %f410, %f754;
	mul.f32 	%f415, %f414, 0f3FB8AA3B;
	ex2.approx.f32 	%f416, %f415;
	add.f32 	%f417, %f762, %f416;
	sub.f32 	%f418, %f411, %f754;
	mul.f32 	%f419, %f418, 0f3FB8AA3B;
	ex2.approx.f32 	%f420, %f419;
	add.f32 	%f421, %f417, %f420;
	sub.f32 	%f422, %f412, %f754;
	mul.f32 	%f423, %f422, 0f3FB8AA3B;
	ex2.approx.f32 	%f424, %f423;
	add.f32 	%f425, %f421, %f424;
	sub.f32 	%f426, %f413, %f754;
	mul.f32 	%f427, %f426, 0f3FB8AA3B;
	ex2.approx.f32 	%f428, %f427;
	st.local.v4.f32 	[%rd24], {%f416, %f420, %f424, %f428};
	add.f32 	%f429, %f425, %f428;
	ld.local.v4.f32 	{%f430, %f431, %f432, %f433}, [%rd24+16];
	sub.f32 	%f434, %f430, %f754;
	mul.f32 	%f435, %f434, 0f3FB8AA3B;
	ex2.approx.f32 	%f436, %f435;
	add.f32 	%f437, %f429, %f436;
	sub.f32 	%f438, %f431, %f754;
	mul.f32 	%f439, %f438, 0f3FB8AA3B;
	ex2.approx.f32 	%f440, %f439;
	add.f32 	%f441, %f437, %f440;
	sub.f32 	%f442, %f432, %f754;
	mul.f32 	%f443, %f442, 0f3FB8AA3B;
	ex2.approx.f32 	%f444, %f443;
	add.f32 	%f445, %f441, %f444;
	sub.f32 	%f446, %f433, %f754;
	mul.f32 	%f447, %f446, 0f3FB8AA3B;
	ex2.approx.f32 	%f448, %f447;
	st.local.v4.f32 	[%rd24+16], {%f436, %f440, %f444, %f448};
	add.f32 	%f449, %f445, %f448;
	ld.local.v4.f32 	{%f450, %f451, %f452, %f453}, [%rd24+32];
	sub.f32 	%f454, %f450, %f754;
	mul.f32 	%f455, %f454, 0f3FB8AA3B;
	ex2.approx.f32 	%f456, %f455;
	add.f32 	%f457, %f449, %f456;
	sub.f32 	%f458, %f451, %f754;
	mul.f32 	%f459, %f458, 0f3FB8AA3B;
	ex2.approx.f32 	%f460, %f459;
	add.f32 	%f461, %f457, %f460;
	sub.f32 	%f462, %f452, %f754;
	mul.f32 	%f463, %f462, 0f3FB8AA3B;
	ex2.approx.f32 	%f464, %f463;
	add.f32 	%f465, %f461, %f464;
	sub.f32 	%f466, %f453, %f754;
	mul.f32 	%f467, %f466, 0f3FB8AA3B;
	ex2.approx.f32 	%f468, %f467;
	st.local.v4.f32 	[%rd24+32], {%f456, %f460, %f464, %f468};
	add.f32 	%f469, %f465, %f468;
	ld.local.v4.f32 	{%f470, %f471, %f472, %f473}, [%rd24+48];
	sub.f32 	%f474, %f470, %f754;
	mul.f32 	%f475, %f474, 0f3FB8AA3B;
	ex2.approx.f32 	%f476, %f475;
	add.f32 	%f477, %f469, %f476;
	sub.f32 	%f478, %f471, %f754;
	mul.f32 	%f479, %f478, 0f3FB8AA3B;
	ex2.approx.f32 	%f480, %f479;
	add.f32 	%f481, %f477, %f480;
	sub.f32 	%f482, %f472, %f754;
	mul.f32 	%f483, %f482, 0f3FB8AA3B;
	ex2.approx.f32 	%f484, %f483;
	add.f32 	%f485, %f481, %f484;
	sub.f32 	%f486, %f473, %f754;
	mul.f32 	%f487, %f486, 0f3FB8AA3B;
	ex2.approx.f32 	%f488, %f487;
	st.local.v4.f32 	[%rd24+48], {%f476, %f480, %f484, %f488};
	add.f32 	%f762, %f485, %f488;
	add.s32 	%r69, %r69, 16;
	setp.ne.s32 	%p5, %r69, %r4;
	mov.u32 	%r71, %r4;
	@%p5 bra 	$L__BB0_6;
$L__BB0_7:
	ld.param.u32 	%r59, [attention_minimal_kernel_param_6];
	and.b32  	%r13, %r59, 3;
	and.b32  	%r14, %r59, 7;
	add.s32 	%r15, %r14, -1;
	and.b32  	%r16, %r59, 15;
	add.s32 	%r17, %r16, -1;
	setp.eq.s32 	%p6, %r16, 0;
	@%p6 bra 	$L__BB0_17;
	setp.lt.u32 	%p7, %r17, 7;
	@%p7 bra 	$L__BB0_10;
	mul.wide.u32 	%rd25, %r71, 4;
	add.s64 	%rd26, %rd1, %rd25;
	ld.local.f32 	%f490, [%rd26];
	sub.f32 	%f491, %f490, %f754;
	mul.f32 	%f492, %f491, 0f3FB8AA3B;
	ex2.approx.f32 	%f493, %f492;
	st.local.f32 	[%rd26], %f493;
	add.f32 	%f494, %f762, %f493;
	ld.local.f32 	%f495, [%rd26+4];
	sub.f32 	%f496, %f495, %f754;
	mul.f32 	%f497, %f496, 0f3FB8AA3B;
	ex2.approx.f32 	%f498, %f497;
	st.local.f32 	[%rd26+4], %f498;
	add.f32 	%f499, %f494, %f498;
	ld.local.f32 	%f500, [%rd26+8];
	sub.f32 	%f501, %f500, %f754;
	mul.f32 	%f502, %f501, 0f3FB8AA3B;
	ex2.approx.f32 	%f503, %f502;
	st.local.f32 	[%rd26+8], %f503;
	add.f32 	%f504, %f499, %f503;
	ld.local.f32 	%f505, [%rd26+12];
	sub.f32 	%f506, %f505, %f754;
	mul.f32 	%f507, %f506, 0f3FB8AA3B;
	ex2.approx.f32 	%f508, %f507;
	st.local.f32 	[%rd26+12], %f508;
	add.f32 	%f509, %f504, %f508;
	ld.local.f32 	%f510, [%rd26+16];
	sub.f32 	%f511, %f510, %f754;
	mul.f32 	%f512, %f511, 0f3FB8AA3B;
	ex2.approx.f32 	%f513, %f512;
	st.local.f32 	[%rd26+16], %f513;
	add.f32 	%f514, %f509, %f513;
	ld.local.f32 	%f515, [%rd26+20];
	sub.f32 	%f516, %f515, %f754;
	mul.f32 	%f517, %f516, 0f3FB8AA3B;
	ex2.approx.f32 	%f518, %f517;
	st.local.f32 	[%rd26+20], %f518;
	add.f32 	%f519, %f514, %f518;
	ld.local.f32 	%f520, [%rd26+24];
	sub.f32 	%f521, %f520, %f754;
	mul.f32 	%f522, %f521, 0f3FB8AA3B;
	ex2.approx.f32 	%f523, %f522;
	st.local.f32 	[%rd26+24], %f523;
	add.f32 	%f524, %f519, %f523;
	ld.local.f32 	%f525, [%rd26+28];
	sub.f32 	%f526, %f525, %f754;
	mul.f32 	%f527, %f526, 0f3FB8AA3B;
	ex2.approx.f32 	%f528, %f527;
	st.local.f32 	[%rd26+28], %f528;
	add.f32 	%f762, %f524, %f528;
	add.s32 	%r71, %r71, 8;
$L__BB0_10:
	setp.eq.s32 	%p8, %r14, 0;
	@%p8 bra 	$L__BB0_17;
	setp.lt.u32 	%p9, %r15, 3;
	@%p9 bra 	$L__BB0_13;
	mul.wide.u32 	%rd27, %r71, 4;
	add.s64 	%rd28, %rd1, %rd27;
	ld.local.f32 	%f530, [%rd28];
	sub.f32 	%f531, %f530, %f754;
	mul.f32 	%f532, %f531, 0f3FB8AA3B;
	ex2.approx.f32 	%f533, %f532;
	st.local.f32 	[%rd28], %f533;
	add.f32 	%f534, %f762, %f533;
	ld.local.f32 	%f535, [%rd28+4];
	sub.f32 	%f536, %f535, %f754;
	mul.f32 	%f537, %f536, 0f3FB8AA3B;
	ex2.approx.f32 	%f538, %f537;
	st.local.f32 	[%rd28+4], %f538;
	add.f32 	%f539, %f534, %f538;
	ld.local.f32 	%f540, [%rd28+8];
	sub.f32 	%f541, %f540, %f754;
	mul.f32 	%f542, %f541, 0f3FB8AA3B;
	ex2.approx.f32 	%f543, %f542;
	st.local.f32 	[%rd28+8], %f543;
	add.f32 	%f544, %f539, %f543;
	ld.local.f32 	%f545, [%rd28+12];
	sub.f32 	%f546, %f545, %f754;
	mul.f32 	%f547, %f546, 0f3FB8AA3B;
	ex2.approx.f32 	%f548, %f547;
	st.local.f32 	[%rd28+12], %f548;
	add.f32 	%f762, %f544, %f548;
	add.s32 	%r71, %r71, 4;
$L__BB0_13:
	setp.eq.s32 	%p10, %r13, 0;
	@%p10 bra 	$L__BB0_17;
	setp.eq.s32 	%p11, %r13, 1;
	mul.wide.u32 	%rd29, %r71, 4;
	add.s64 	%rd4, %rd1, %rd29;
	ld.local.f32 	%f549, [%rd4];
	sub.f32 	%f550, %f549, %f754;
	mul.f32 	%f551, %f550, 0f3FB8AA3B;
	ex2.approx.f32 	%f552, %f551;
	st.local.f32 	[%rd4], %f552;
	add.f32 	%f762, %f762, %f552;
	@%p11 bra 	$L__BB0_17;
	setp.eq.s32 	%p12, %r13, 2;
	ld.local.f32 	%f553, [%rd4+4];
	sub.f32 	%f554, %f553, %f754;
	mul.f32 	%f555, %f554, 0f3FB8AA3B;
	ex2.approx.f32 	%f556, %f555;
	st.local.f32 	[%rd4+4], %f556;
	add.f32 	%f762, %f762, %f556;
	@%p12 bra 	$L__BB0_17;
	ld.local.f32 	%f557, [%rd4+8];
	sub.f32 	%f558, %f557, %f754;
	mul.f32 	%f559, %f558, 0f3FB8AA3B;
	ex2.approx.f32 	%f560, %f559;
	st.local.f32 	[%rd4+8], %f560;
	add.f32 	%f762, %f762, %f560;
$L__BB0_17:
	setp.lt.u32 	%p13, %r5, 15;
	rcp.rn.f32 	%f81, %f762;
	mov.b32 	%r74, 0;
	@%p13 bra 	$L__BB0_20;
	mov.b32 	%r76, 0;
$L__BB0_19:
	.pragma "nounroll";
	mul.wide.u32 	%rd30, %r76, 4;
	add.s64 	%rd31, %rd1, %rd30;
	ld.local.v4.f32 	{%f561, %f562, %f563, %f564}, [%rd31];
	mul.f32 	%f565, %f81, %f561;
	mul.f32 	%f566, %f81, %f562;
	mul.f32 	%f567, %f81, %f563;
	mul.f32 	%f568, %f81, %f564;
	st.local.v4.f32 	[%rd31], {%f565, %f566, %f567, %f568};
	ld.local.v4.f32 	{%f569, %f570, %f571, %f572}, [%rd31+16];
	mul.f32 	%f573, %f81, %f569;
	mul.f32 	%f574, %f81, %f570;
	mul.f32 	%f575, %f81, %f571;
	mul.f32 	%f576, %f81, %f572;
	st.local.v4.f32 	[%rd31+16], {%f573, %f574, %f575, %f576};
	ld.local.v4.f32 	{%f577, %f578, %f579, %f580}, [%rd31+32];
	mul.f32 	%f581, %f81, %f577;
	mul.f32 	%f582, %f81, %f578;
	mul.f32 	%f583, %f81, %f579;
	mul.f32 	%f584, %f81, %f580;
	st.local.v4.f32 	[%rd31+32], {%f581, %f582, %f583, %f584};
	ld.local.v4.f32 	{%f585, %f586, %f587, %f588}, [%rd31+48];
	mul.f32 	%f589, %f81, %f585;
	mul.f32 	%f590, %f81, %f586;
	mul.f32 	%f591, %f81, %f587;
	mul.f32 	%f592, %f81, %f588;
	st.local.v4.f32 	[%rd31+48], {%f589, %f590, %f591, %f592};
	add.s32 	%r76, %r76, 16;
	setp.eq.s32 	%p14, %r76, %r4;
	mov.u32 	%r74, %r4;
	@%p14 bra 	$L__BB0_20;
	bra.uni 	$L__BB0_19;
$L__BB0_20:
	setp.eq.s32 	%p15, %r16, 0;
	@%p15 bra 	$L__BB0_30;
	setp.lt.u32 	%p16, %r17, 7;
	@%p16 bra 	$L__BB0_23;
	mul.wide.u32 	%rd32, %r74, 4;
	add.s64 	%rd33, %rd1, %rd32;
	ld.local.f32 	%f593, [%rd33];
	mul.f32 	%f594, %f81, %f593;
	st.local.f32 	[%rd33], %f594;
	ld.local.f32 	%f595, [%rd33+4];
	mul.f32 	%f596, %f81, %f595;
	st.local.f32 	[%rd33+4], %f596;
	ld.local.f32 	%f597, [%rd33+8];
	mul.f32 	%f598, %f81, %f597;
	st.local.f32 	[%rd33+8], %f598;
	ld.local.f32 	%f599, [%rd33+12];
	mul.f32 	%f600, %f81, %f599;
	st.local.f32 	[%rd33+12], %f600;
	ld.local.f32 	%f601, [%rd33+16];
	mul.f32 	%f602, %f81, %f601;
	st.local.f32 	[%rd33+16], %f602;
	ld.local.f32 	%f603, [%rd33+20];
	mul.f32 	%f604, %f81, %f603;
	st.local.f32 	[%rd33+20], %f604;
	ld.local.f32 	%f605, [%rd33+24];
	mul.f32 	%f606, %f81, %f605;
	st.local.f32 	[%rd33+24], %f606;
	ld.local.f32 	%f607, [%rd33+28];
	mul.f32 	%f608, %f81, %f607;
	st.local.f32 	[%rd33+28], %f608;
	add.s32 	%r74, %r74, 8;
$L__BB0_23:
	setp.eq.s32 	%p17, %r14, 0;
	@%p17 bra 	$L__BB0_30;
	setp.lt.u32 	%p18, %r15, 3;
	@%p18 bra 	$L__BB0_26;
	mul.wide.u32 	%rd34, %r74, 4;
	add.s64 	%rd35, %rd1, %rd34;
	ld.local.f32 	%f609, [%rd35];
	mul.f32 	%f610, %f81, %f609;
	st.local.f32 	[%rd35], %f610;
	ld.local.f32 	%f611, [%rd35+4];
	mul.f32 	%f612, %f81, %f611;
	st.local.f32 	[%rd35+4], %f612;
	ld.local.f32 	%f613, [%rd35+8];
	mul.f32 	%f614, %f81, %f613;
	st.local.f32 	[%rd35+8], %f614;
	ld.local.f32 	%f615, [%rd35+12];
	mul.f32 	%f616, %f81, %f615;
	st.local.f32 	[%rd35+12], %f616;
	add.s32 	%r74, %r74, 4;
$L__BB0_26:
	setp.eq.s32 	%p19, %r13, 0;
	@%p19 bra 	$L__BB0_30;
	setp.eq.s32 	%p20, %r13, 1;
	mul.wide.u32 	%rd36, %r74, 4;
	add.s64 	%rd5, %rd1, %rd36;
	ld.local.f32 	%f617, [%rd5];
	mul.f32 	%f618, %f81, %f617;
	st.local.f32 	[%rd5], %f618;
	@%p20 bra 	$L__BB0_30;
	setp.eq.s32 	%p21, %r13, 2;
	ld.local.f32 	%f619, [%rd5+4];
	mul.f32 	%f620, %f81, %f619;
	st.local.f32 	[%rd5+4], %f620;
	@%p21 bra 	$L__BB0_30;
	ld.local.f32 	%f621, [%rd5+8];
	mul.f32 	%f622, %f81, %f621;
	st.local.f32 	[%rd5+8], %f622;
$L__BB0_30:
	mov.b32 	%r77, 0;
	mov.f32 	%f763, 0f00000000;
	mov.f32 	%f764, %f763;
	mov.f32 	%f765, %f763;
	mov.f32 	%f766, %f763;
	mov.f32 	%f767, %f763;
	mov.f32 	%f768, %f763;
	mov.f32 	%f769, %f763;
	mov.f32 	%f770, %f763;
	mov.f32 	%f771, %f763;
	mov.f32 	%f772, %f763;
	mov.f32 	%f773, %f763;
	mov.f32 	%f774, %f763;
	mov.f32 	%f775, %f763;
	mov.f32 	%f776, %f763;
	mov.f32 	%f777, %f763;
	mov.f32 	%f778, %f763;
	mov.f32 	%f779, %f763;
	mov.f32 	%f780, %f763;
	mov.f32 	%f781, %f763;
	mov.f32 	%f782, %f763;
	mov.f32 	%f783, %f763;
	mov.f32 	%f784, %f763;
	mov.f32 	%f785, %f763;
	mov.f32 	%f786, %f763;
	mov.f32 	%f787, %f763;
	mov.f32 	%f788, %f763;
	mov.f32 	%f789, %f763;
	mov.f32 	%f790, %f763;
	mov.f32 	%f791, %f763;
	mov.f32 	%f792, %f763;
	mov.f32 	%f793, %f763;
	mov.f32 	%f794, %f763;
	mov.f32 	%f795, %f763;
	mov.f32 	%f796, %f763;
	mov.f32 	%f797, %f763;
	mov.f32 	%f798, %f763;
	mov.f32 	%f799, %f763;
	mov.f32 	%f800, %f763;
	mov.f32 	%f801, %f763;
	mov.f32 	%f802, %f763;
	mov.f32 	%f803, %f763;
	mov.f32 	%f804, %f763;
	mov.f32 	%f805, %f763;
	mov.f32 	%f806, %f763;
	mov.f32 	%f807, %f763;
	mov.f32 	%f808, %f763;
	mov.f32 	%f809, %f763;
	mov.f32 	%f810, %f763;
	mov.f32 	%f811, %f763;
	mov.f32 	%f812, %f763;
	mov.f32 	%f813, %f763;
	mov.f32 	%f814, %f763;
	mov.f32 	%f815, %f763;
	mov.f32 	%f816, %f763;
	mov.f32 	%f817, %f763;
	mov.f32 	%f818, %f763;
	mov.f32 	%f819, %f763;
	mov.f32 	%f820, %f763;
	mov.f32 	%f821, %f763;
	mov.f32 	%f822, %f763;
	mov.f32 	%f823, %f763;
	mov.f32 	%f824, %f763;
	mov.f32 	%f825, %f763;
	mov.f32 	%f826, %f763;
$L__BB0_31:
	ld.param.u32 	%r64, [attention_minimal_kernel_param_7];
	ld.param.u32 	%r60, [attention_minimal_kernel_param_6];
	ld.param.u64 	%rd53, [attention_minimal_kernel_param_2];
	mul.wide.u32 	%rd37, %r77, 4;
	add.s64 	%rd38, %rd1, %rd37;
	ld.local.f32 	%f688, [%rd38];
	mul.lo.s32 	%r47, %r77, %r64;
	cvt.s64.s32 	%rd39, %r47;
	mov.u32 	%r48, %ctaid.x;
	mul.lo.s32 	%r49, %r60, %r48;
	mul.lo.s32 	%r50, %r49, %r64;
	cvt.s64.s32 	%rd40, %r50;
	add.s64 	%rd41, %rd39, %rd40;
	cvta.to.global.u64 	%rd42, %rd53;
	shl.b64 	%rd43, %rd41, 1;
	add.s64 	%rd44, %rd42, %rd43;
	ld.global.nc.u16 	%rs129, [%rd44];
	// begin inline asm
	{  cvt.f32.f16 %f624, %rs129;}

	// end inline asm
	fma.rn.f32 	%f826, %f688, %f624, %f826;
	ld.global.nc.u16 	%rs130, [%rd44+2];
	// begin inline asm
	{  cvt.f32.f16 %f625, %rs130;}

	// end inline asm
	fma.rn.f32 	%f825, %f688, %f625, %f825;
	ld.global.nc.u16 	%rs131, [%rd44+4];
	// begin inline asm
	{  cvt.f32.f16 %f626, %rs131;}

	// end inline asm
	fma.rn.f32 	%f824, %f688, %f626, %f824;
	ld.global.nc.u16 	%rs132, [%rd44+6];
	// begin inline asm
	{  cvt.f32.f16 %f627, %rs132;}

	// end inline asm
	fma.rn.f32 	%f823, %f688, %f627, %f823;
	ld.global.nc.u16 	%rs133, [%rd44+8];
	// begin inline asm
	{  cvt.f32.f16 %f628, %rs133;}

	// end inline asm
	fma.rn.f32 	%f822, %f688, %f628, %f822;
	ld.global.nc.u16 	%rs134, [%rd44+10];
	// begin inline asm
	{  cvt.f32.f16 %f629, %rs134;}

	// end inline asm
	fma.rn.f32 	%f821, %f688, %f629, %f821;
	ld.global.nc.u16 	%rs135, [%rd44+12];
	// begin inline asm
	{  cvt.f32.f16 %f630, %rs135;}

	// end inline asm
	fma.rn.f32 	%f820, %f688, %f630, %f820;
	ld.global.nc.u16 	%rs136, [%rd44+14];
	// begin inline asm
	{  cvt.f32.f16 %f631, %rs136;}

	// end inline asm
	fma.rn.f32 	%f819, %f688, %f631, %f819;
	ld.global.nc.u16 	%rs137, [%rd44+16];
	// begin inline asm
	{  cvt.f32.f16 %f632, %rs137;}

	// end inline asm
	fma.rn.f32 	%f818, %f688, %f632, %f818;
	ld.global.nc.u16 	%rs138, [%rd44+18];
	// begin inline asm
	{  cvt.f32.f16 %f633, %rs138;}

	// end inline asm
	fma.rn.f32 	%f817, %f688, %f633, %f817;
	ld.global.nc.u16 	%rs139, [%rd44+20];
	// begin inline asm
	{  cvt.f32.f16 %f634, %rs139;}

	// end inline asm
	fma.rn.f32 	%f816, %f688, %f634, %f816;
	ld.global.nc.u16 	%rs140, [%rd44+22];
	// begin inline asm
	{  cvt.f32.f16 %f635, %rs140;}

	// end inline asm
	fma.rn.f32 	%f815, %f688, %f635, %f815;
	ld.global.nc.u16 	%rs141, [%rd44+24];
	// begin inline asm
	{  cvt.f32.f16 %f636, %rs141;}

	// end inline asm
	fma.rn.f32 	%f814, %f688, %f636, %f814;
	ld.global.nc.u16 	%rs142, [%rd44+26];
	// begin inline asm
	{  cvt.f32.f16 %f637, %rs142;}

	// end inline asm
	fma.rn.f32 	%f813, %f688, %f637, %f813;
	ld.global.nc.u16 	%rs143, [%rd44+28];
	// begin inline asm
	{  cvt.f32.f16 %f638, %rs143;}

	// end inline asm
	fma.rn.f32 	%f812, %f688, %f638, %f812;
	ld.global.nc.u16 	%rs144, [%rd44+30];
	// begin inline asm
	{  cvt.f32.f16 %f639, %rs144;}

	// end inline asm
	fma.rn.f32 	%f811, %f688, %f639, %f811;
	ld.global.nc.u16 	%rs145, [%rd44+32];
	// begin inline asm
	{  cvt.f32.f16 %f640, %rs145;}

	// end inline asm
	fma.rn.f32 	%f810, %f688, %f640, %f810;
	ld.global.nc.u16 	%rs146, [%rd44+34];
	// begin inline asm
	{  cvt.f32.f16 %f641, %rs146;}

	// end inline asm
	fma.rn.f32 	%f809, %f688, %f641, %f809;
	ld.global.nc.u16 	%rs147, [%rd44+36];
	// begin inline asm
	{  cvt.f32.f16 %f642, %rs147;}

	// end inline asm
	fma.rn.f32 	%f808, %f688, %f642, %f808;
	ld.global.nc.u16 	%rs148, [%rd44+38];
	// begin inline asm
	{  cvt.f32.f16 %f643, %rs148;}

	// end inline asm
	fma.rn.f32 	%f807, %f688, %f643, %f807;
	ld.global.nc.u16 	%rs149, [%rd44+40];
	// begin inline asm
	{  cvt.f32.f16 %f644, %rs149;}

	// end inline asm
	fma.rn.f32 	%f806, %f688, %f644, %f806;
	ld.global.nc.u16 	%rs150, [%rd44+42];
	// begin inline asm
	{  cvt.f32.f16 %f645, %rs150;}

	// end inline asm
	fma.rn.f32 	%f805, %f688, %f645, %f805;
	ld.global.nc.u16 	%rs151, [%rd44+44];
	// begin inline asm
	{  cvt.f32.f16 %f646, %rs151;}

	// end inline asm
	fma.rn.f32 	%f804, %f688, %f646, %f804;
	ld.global.nc.u16 	%rs152, [%rd44+46];
	// begin inline asm
	{  cvt.f32.f16 %f647, %rs152;}

	// end inline asm
	fma.rn.f32 	%f803, %f688, %f647, %f803;
	ld.global.nc.u16 	%rs153, [%rd44+48];
	// begin inline asm
	{  cvt.f32.f16 %f648, %rs153;}

	// end inline asm
	fma.rn.f32 	%f802, %f688, %f648, %f802;
	ld.global.nc.u16 	%rs154, [%rd44+50];
	// begin inline asm
	{  cvt.f32.f16 %f649, %rs154;}

	// end inline asm
	fma.rn.f32 	%f801, %f688, %f649, %f801;
	ld.global.nc.u16 	%rs155, [%rd44+52];
	// begin inline asm
	{  cvt.f32.f16 %f650, %rs155;}

	// end inline asm
	fma.rn.f32 	%f800, %f688, %f650, %f800;
	ld.global.nc.u16 	%rs156, [%rd44+54];
	// begin inline asm
	{  cvt.f32.f16 %f651, %rs156;}

	// end inline asm
	fma.rn.f32 	%f799, %f688, %f651, %f799;
	ld.global.nc.u16 	%rs157, [%rd44+56];
	// begin inline asm
	{  cvt.f32.f16 %f652, %rs157;}

	// end inline asm
	fma.rn.f32 	%f798, %f688, %f652, %f798;
	ld.global.nc.u16 	%rs158, [%rd44+58];
	// begin inline asm
	{  cvt.f32.f16 %f653, %rs158;}

	// end inline asm
	fma.rn.f32 	%f797, %f688, %f653, %f797;
	ld.global.nc.u16 	%rs159, [%rd44+60];
	// begin inline asm
	{  cvt.f32.f16 %f654, %rs159;}

	// end inline asm
	fma.rn.f32 	%f796, %f688, %f654, %f796;
	ld.global.nc.u16 	%rs160, [%rd44+62];
	// begin inline asm
	{  cvt.f32.f16 %f655, %rs160;}

	// end inline asm
	fma.rn.f32 	%f795, %f688, %f655, %f795;
	ld.global.nc.u16 	%rs161, [%rd44+64];
	// begin inline asm
	{  cvt.f32.f16 %f656, %rs161;}

	// end inline asm
	fma.rn.f32 	%f794, %f688, %f656, %f794;
	ld.global.nc.u16 	%rs162, [%rd44+66];
	// begin inline asm
	{  cvt.f32.f16 %f657, %rs162;}

	// end inline asm
	fma.rn.f32 	%f793, %f688, %f657, %f793;
	ld.global.nc.u16 	%rs163, [%rd44+68];
	// begin inline asm
	{  cvt.f32.f16 %f658, %rs163;}

	// end inline asm
	fma.rn.f32 	%f792, %f688, %f658, %f792;
	ld.global.nc.u16 	%rs164, [%rd44+70];
	// begin inline asm
	{  cvt.f32.f16 %f659, %rs164;}

	// end inline asm
	fma.rn.f32 	%f791, %f688, %f659, %f791;
	ld.global.nc.u16 	%rs165, [%rd44+72];
	// begin inline asm
	{  cvt.f32.f16 %f660, %rs165;}

	// end inline asm
	fma.rn.f32 	%f790, %f688, %f660, %f790;
	ld.global.nc.u16 	%rs166, [%rd44+74];
	// begin inline asm
	{  cvt.f32.f16 %f661, %rs166;}

	// end inline asm
	fma.rn.f32 	%f789, %f688, %f661, %f789;
	ld.global.nc.u16 	%rs167, [%rd44+76];
	// begin inline asm
	{  cvt.f32.f16 %f662, %rs167;}

	// end inline asm
	fma.rn.f32 	%f788, %f688, %f662, %f788;
	ld.global.nc.u16 	%rs168, [%rd44+78];
	// begin inline asm
	{  cvt.f32.f16 %f663, %rs168;}

	// end inline asm
	fma.rn.f32 	%f787, %f688, %f663, %f787;
	ld.global.nc.u16 	%rs169, [%rd44+80];
	// begin inline asm
	{  cvt.f32.f16 %f664, %rs169;}

	// end inline asm
	fma.rn.f32 	%f786, %f688, %f664, %f786;
	ld.global.nc.u16 	%rs170, [%rd44+82];
	// begin inline asm
	{  cvt.f32.f16 %f665, %rs170;}

	// end inline asm
	fma.rn.f32 	%f785, %f688, %f665, %f785;
	ld.global.nc.u16 	%rs171, [%rd44+84];
	// begin inline asm
	{  cvt.f32.f16 %f666, %rs171;}

	// end inline asm
	fma.rn.f32 	%f784, %f688, %f666, %f784;
	ld.global.nc.u16 	%rs172, [%rd44+86];
	// begin inline asm
	{  cvt.f32.f16 %f667, %rs172;}

	// end inline asm
	fma.rn.f32 	%f783, %f688, %f667, %f783;
	ld.global.nc.u16 	%rs173, [%rd44+88];
	// begin inline asm
	{  cvt.f32.f16 %f668, %rs173;}

	// end inline asm
	fma.rn.f32 	%f782, %f688, %f668, %f782;
	ld.global.nc.u16 	%rs174, [%rd44+90];
	// begin inline asm
	{  cvt.f32.f16 %f669, %rs174;}

	// end inline asm
	fma.rn.f32 	%f781, %f688, %f669, %f781;
	ld.global.nc.u16 	%rs175, [%rd44+92];
	// begin inline asm
	{  cvt.f32.f16 %f670, %rs175;}

	// end inline asm
	fma.rn.f32 	%f780, %f688, %f670, %f780;
	ld.global.nc.u16 	%rs176, [%rd44+94];
	// begin inline asm
	{  cvt.f32.f16 %f671, %rs176;}

	// end inline asm
	fma.rn.f32 	%f779, %f688, %f671, %f779;
	ld.global.nc.u16 	%rs177, [%rd44+96];
	// begin inline asm
	{  cvt.f32.f16 %f672, %rs177;}

	// end inline asm
	fma.rn.f32 	%f778, %f688, %f672, %f778;
	ld.global.nc.u16 	%rs178, [%rd44+98];
	// begin inline asm
	{  cvt.f32.f16 %f673, %rs178;}

	// end inline asm
	fma.rn.f32 	%f777, %f688, %f673, %f777;
	ld.global.nc.u16 	%rs179, [%rd44+100];
	// begin inline asm
	{  cvt.f32.f16 %f674, %rs179;}

	// end inline asm
	fma.rn.f32 	%f776, %f688, %f674, %f776;
	ld.global.nc.u16 	%rs180, [%rd44+102];
	// begin inline asm
	{  cvt.f32.f16 %f675, %rs180;}

	// end inline asm
	fma.rn.f32 	%f775, %f688, %f675, %f775;
	ld.global.nc.u16 	%rs181, [%rd44+104];
	// begin inline asm
	{  cvt.f32.f16 %f676, %rs181;}

	// end inline asm
	fma.rn.f32 	%f774, %f688, %f676, %f774;
	ld.global.nc.u16 	%rs182, [%rd44+106];
	// begin inline asm
	{  cvt.f32.f16 %f677, %rs182;}

	// end inline asm
	fma.rn.f32 	%f773, %f688, %f677, %f773;
	ld.global.nc.u16 	%rs183, [%rd44+108];
	// begin inline asm
	{  cvt.f32.f16 %f678, %rs183;}

	// end inline asm
	fma.rn.f32 	%f772, %f688, %f678, %f772;
	ld.global.nc.u16 	%rs184, [%rd44+110];
	// begin inline asm
	{  cvt.f32.f16 %f679, %rs184;}

	// end inline asm
	fma.rn.f32 	%f771, %f688, %f679, %f771;
	ld.global.nc.u16 	%rs185, [%rd44+112];
	// begin inline asm
	{  cvt.f32.f16 %f680, %rs185;}

	// end inline asm
	fma.rn.f32 	%f770, %f688, %f680, %f770;
	ld.global.nc.u16 	%rs186, [%rd44+114];
	// begin inline asm
	{  cvt.f32.f16 %f681, %rs186;}

	// end inline asm
	fma.rn.f32 	%f769, %f688, %f681, %f769;
	ld.global.nc.u16 	%rs187, [%rd44+116];
	// begin inline asm
	{  cvt.f32.f16 %f682, %rs187;}

	// end inline asm
	fma.rn.f32 	%f768, %f688, %f682, %f768;
	ld.global.nc.u16 	%rs188, [%rd44+118];
	// begin inline asm
	{  cvt.f32.f16 %f683, %rs188;}

	// end inline asm
	fma.rn.f32 	%f767, %f688, %f683, %f767;
	ld.global.nc.u16 	%rs189, [%rd44+120];
	// begin inline asm
	{  cvt.f32.f16 %f684, %rs189;}

	// end inline asm
	fma.rn.f32 	%f766, %f688, %f684, %f766;
	ld.global.nc.u16 	%rs190, [%rd44+122];
	// begin inline asm
	{  cvt.f32.f16 %f685, %rs190;}

	// end inline asm
	fma.rn.f32 	%f765, %f688, %f685, %f765;
	ld.global.nc.u16 	%rs191, [%rd44+124];
	// begin inline asm
	{  cvt.f32.f16 %f686, %rs191;}

	// end inline asm
	fma.rn.f32 	%f764, %f688, %f686, %f764;
	ld.global.nc.u16 	%rs192, [%rd44+126];
	// begin inline asm
	{  cvt.f32.f16 %f687, %rs192;}

	// end inline asm
	fma.rn.f32 	%f763, %f688, %f687, %f763;
	add.s32 	%r77, %r77, 1;
	setp.eq.s32 	%p22, %r77, %r60;
	@%p22 bra 	$L__BB0_32;
	bra.uni 	$L__BB0_31;
$L__BB0_32:
	ld.param.u32 	%r65, [attention_minimal_kernel_param_7];
	ld.param.u32 	%r61, [attention_minimal_kernel_param_6];
	ld.param.u64 	%rd54, [attention_minimal_kernel_param_3];
	// begin inline asm
	{  cvt.rn.f16.f32 %rs193, %f826;}

	// end inline asm
	cvta.to.global.u64 	%rd45, %rd54;
	mul.lo.s32 	%r51, %r66, %r65;
	cvt.s64.s32 	%rd46, %r51;
	mov.u32 	%r52, %ctaid.x;
	mul.lo.s32 	%r53, %r61, %r52;
	mul.lo.s32 	%r54, %r53, %r65;
	cvt.s64.s32 	%rd47, %r54;
	add.s64 	%rd48, %rd46, %rd47;
	shl.b64 	%rd49, %rd48, 1;
	add.s64 	%rd50, %rd45, %rd49;
	st.global.u16 	[%rd50], %rs193;
	// begin inline asm
	{  cvt.rn.f16.f32 %rs194, %f825;}

	// end inline asm
	st.global.u16 	[%rd50+2], %rs194;
	// begin inline asm
	{  cvt.rn.f16.f32 %rs195, %f824;}

	// end inline asm
	st.global.u16 	[%rd50+4], %rs195;
	// begin inline asm
	{  cvt.rn.f16.f32 %rs196, %f823;}

	// end inline asm
	st.global.u16 	[%rd50+6], %rs196;
	// begin inline asm
	{  cvt.rn.f16.f32 %rs197, %f822;}

	// end inline asm
	st.global.u16 	[%rd50+8], %rs197;
	// begin inline asm
	{  cvt.rn.f16.f32 %rs198, %f821;}

	// end inline asm
	st.global.u16 	[%rd50+10], %rs198;
	// begin inline asm
	{  cvt.rn.f16.f32 %rs199, %f820;}

	// end inline asm
	st.global.u16 	[%rd50+12], %rs199;
	// begin inline asm
	{  cvt.rn.f16.f32 %rs200, %f819;}

	// end inline asm
	st.global.u16 	[%rd50+14], %rs200;
	// begin inline asm
	{  cvt.rn.f16.f32 %rs201, %f818;}

	// end inline asm
	st.global.u16 	[%rd50+16], %rs201;
	// begin inline asm
	{  cvt.rn.f16.f32 %rs202, %f817;}

	// end inline asm
	st.global.u16 	[%rd50+18], %rs202;
	// begin inline asm
	{  cvt.rn.f16.f32 %rs203, %f816;}

	// end inline asm
	st.global.u16 	[%rd50+20], %rs203;
	// begin inline asm
	{  cvt.rn.f16.f32 %rs204, %f815;}

	// end inline asm
	st.global.u16 	[%rd50+22], %rs204;
	// begin inline asm
	{  cvt.rn.f16.f32 %rs205, %f814;}

	// end inline asm
	st.global.u16 	[%rd50+24], %rs205;
	// begin inline asm
	{  cvt.rn.f16.f32 %rs206, %f813;}

	// end inline asm
	st.global.u16 	[%rd50+26], %rs206;
	// begin inline asm
	{  cvt.rn.f16.f32 %rs207, %f812;}

	// end inline asm
	st.global.u16 	[%rd50+28], %rs207;
	// begin inline asm
	{  cvt.rn.f16.f32 %rs208, %f811;}

	// end inline asm
	st.global.u16 	[%rd50+30], %rs208;
	// begin inline asm
	{  cvt.rn.f16.f32 %rs209, %f810;}

	// end inline asm
	st.global.u16 	[%rd50+32], %rs209;
	// begin inline asm
	{  cvt.rn.f16.f32 %rs210, %f809;}

	// end inline asm
	st.global.u16 	[%rd50+34], %rs210;
	// begin inline asm
	{  cvt.rn.f16.f32 %rs211, %f808;}

	// end inline asm
	st.global.u16 	[%rd50+36], %rs211;
	// begin inline asm
	{  cvt.rn.f16.f32 %rs212, %f807;}

	// end inline asm
	st.global.u16 	[%rd50+38], %rs212;
	// begin inline asm
	{  cvt.rn.f16.f32 %rs213, %f806;}

	// end inline asm
	st.global.u16 	[%rd50+40], %rs213;
	// begin inline asm
	{  cvt.rn.f16.f32 %rs214, %f805;}

	// end inline asm
	st.global.u16 	[%rd50+42], %rs214;
	// begin inline asm
	{  cvt.rn.f16.f32 %rs215, %f804;}

	// end inline asm
	st.global.u16 	[%rd50+44], %rs215;
	// begin inline asm
	{  cvt.rn.f16.f32 %rs216, %f803;}

	// end inline asm
	st.global.u16 	[%rd50+46], %rs216;
	// begin inline asm
	{  cvt.rn.f16.f32 %rs217, %f802;}

	// end inline asm
	st.global.u16 	[%rd50+48], %rs217;
	// begin inline asm
	{  cvt.rn.f16.f32 %rs218, %f801;}

	// end inline asm
	st.global.u16 	[%rd50+50], %rs218;
	// begin inline asm
	{  cvt.rn.f16.f32 %rs219, %f800;}

	// end inline asm
	st.global.u16 	[%rd50+52], %rs219;
	// begin inline asm
	{  cvt.rn.f16.f32 %rs220, %f799;}

	// end inline asm
	st.global.u16 	[%rd50+54], %rs220;
	// begin inline asm
	{  cvt.rn.f16.f32 %rs221, %f798;}

	// end inline asm
	st.global.u16 	[%rd50+56], %rs221;
	// begin inline asm
	{  cvt.rn.f16.f32 %rs222, %f797;}

	// end inline asm
	st.global.u16 	[%rd50+58], %rs222;
	// begin inline asm
	{  cvt.rn.f16.f32 %rs223, %f796;}

	// end inline asm
	st.global.u16 	[%rd50+60], %rs223;
	// begin inline asm
	{  cvt.rn.f16.f32 %rs224, %f795;}

	// end inline asm
	st.global.u16 	[%rd50+62], %rs224;
	// begin inline asm
	{  cvt.rn.f16.f32 %rs225, %f794;}

	// end inline asm
	st.global.u16 	[%rd50+64], %rs225;
	// begin inline asm
	{  cvt.rn.f16.f32 %rs226, %f793;}

	// end inline asm
	st.global.u16 	[%rd50+66], %rs226;
	// begin inline asm
	{  cvt.rn.f16.f32 %rs227, %f792;}

	// end inline asm
	st.global.u16 	[%rd50+68], %rs227;
	// begin inline asm
	{  cvt.rn.f16.f32 %rs228, %f791;}

	// end inline asm
	st.global.u16 	[%rd50+70], %rs228;
	// begin inline asm
	{  cvt.rn.f16.f32 %rs229, %f790;}

	// end inline asm
	st.global.u16 	[%rd50+72], %rs229;
	// begin inline asm
	{  cvt.rn.f16.f32 %rs230, %f789;}

	// end inline asm
	st.global.u16 	[%rd50+74], %rs230;
	// begin inline asm
	{  cvt.rn.f16.f32 %rs231, %f788;}

	// end inline asm
	st.global.u16 	[%rd50+76], %rs231;
	// begin inline asm
	{  cvt.rn.f16.f32 %rs232, %f787;}

	// end inline asm
	st.global.u16 	[%rd50+78], %rs232;
	// begin inline asm
	{  cvt.rn.f16.f32 %rs233, %f786;}

	// end inline asm
	st.global.u16 	[%rd50+80], %rs233;
	// begin inline asm
	{  cvt.rn.f16.f32 %rs234, %f785;}

	// end inline asm
	st.global.u16 	[%rd50+82], %rs234;
	// begin inline asm
	{  cvt.rn.f16.f32 %rs235, %f784;}

	// end inline asm
	st.global.u16 	[%rd50+84], %rs235;
	// begin inline asm
	{  cvt.rn.f16.f32 %rs236, %f783;}

	// end inline asm
	st.global.u16 	[%rd50+86], %rs236;
	// begin inline asm
	{  cvt.rn.f16.f32 %rs237, %f782;}

	// end inline asm
	st.global.u16 	[%rd50+88], %rs237;
	// begin inline asm
	{  cvt.rn.f16.f32 %rs238, %f781;}

	// end inline asm
	st.global.u16 	[%rd50+90], %rs238;
	// begin inline asm
	{  cvt.rn.f16.f32 %rs239, %f780;}

	// end inline asm
	st.global.u16 	[%rd50+92], %rs239;
	// begin inline asm
	{  cvt.rn.f16.f32 %rs240, %f779;}

	// end inline asm
	st.global.u16 	[%rd50+94], %rs240;
	// begin inline asm
	{  cvt.rn.f16.f32 %rs241, %f778;}

	// end inline asm
	st.global.u16 	[%rd50+96], %rs241;
	// begin inline asm
	{  cvt.rn.f16.f32 %rs242, %f777;}

	// end inline asm
	st.global.u16 	[%rd50+98], %rs242;
	// begin inline asm
	{  cvt.rn.f16.f32 %rs243, %f776;}

	// end inline asm
	st.global.u16 	[%rd50+100], %rs243;
	// begin inline asm
	{  cvt.rn.f16.f32 %rs244, %f775;}

	// end inline asm
	st.global.u16 	[%rd50+102], %rs244;
	// begin inline asm
	{  cvt.rn.f16.f32 %rs245, %f774;}

	// end inline asm
	st.global.u16 	[%rd50+104], %rs245;
	// begin inline asm
	{  cvt.rn.f16.f32 %rs246, %f773;}

	// end inline asm
	st.global.u16 	[%rd50+106], %rs246;
	// begin inline asm
	{  cvt.rn.f16.f32 %rs247, %f772;}

	// end inline asm
	st.global.u16 	[%rd50+108], %rs247;
	// begin inline asm
	{  cvt.rn.f16.f32 %rs248, %f771;}

	// end inline asm
	st.global.u16 	[%rd50+110], %rs248;
	// begin inline asm
	{  cvt.rn.f16.f32 %rs249, %f770;}

	// end inline asm
	st.global.u16 	[%rd50+112], %rs249;
	// begin inline asm
	{  cvt.rn.f16.f32 %rs250, %f769;}

	// end inline asm
	st.global.u16 	[%rd50+114], %rs250;
	// begin inline asm
	{  cvt.rn.f16.f32 %rs251, %f768;}

	// end inline asm
	st.global.u16 	[%rd50+116], %rs251;
	// begin inline asm
	{  cvt.rn.f16.f32 %rs252, %f767;}

	// end inline asm
	st.global.u16 	[%rd50+118], %rs252;
	// begin inline asm
	{  cvt.rn.f16.f32 %rs253, %f766;}

	// end inline asm
	st.global.u16 	[%rd50+120], %rs253;
	// begin inline asm
	{  cvt.rn.f16.f32 %rs254, %f765;}

	// end inline asm
	st.global.u16 	[%rd50+122], %rs254;
	// begin inline asm
	{  cvt.rn.f16.f32 %rs255, %f764;}

	// end inline asm
	st.global.u16 	[%rd50+124], %rs255;
	// begin inline asm
	{  cvt.rn.f16.f32 %rs256, %f763;}

	// end inline asm
	st.global.u16 	[%rd50+126], %rs256;
	mov.u32 	%r55, %ntid.x;
	add.s32 	%r66, %r66, %r55;
	setp.lt.s32 	%p23, %r66, %r61;
	@%p23 bra 	$L__BB0_2;
$L__BB0_33:
	ret;

}


// ===== COMPILED SASS (sm_100) =====

	.target	sm_100

	.elftype	@"ET_EXEC"


//--------------------- .note.nv.tkinfo           --------------------------
	.section	.note.nv.tkinfo,"",@"SHT_NOTE"
	.sectionflags	@"SHF_NOTE_NV_TKINFO"
	.tkinfo
        /*0018*/ 	.word	0x00000002
        /*0030*/ 	.string	""
        /*0030*/ 	.string	"ptxas"
        /*0030*/ 	.string	"Cuda compilation tools, release 13.0, V13.0.88"
        /*0030*/ 	.string	"Build cuda_13.0.r13.0/compiler.36424714_0"
        /*0030*/ 	.string	"-arch sm_100 -m 64 "



//--------------------- .note.nv.cuinfo           --------------------------
	.section	.note.nv.cuinfo,"",@"SHT_NOTE"
	.sectionflags	@"SHF_NOTE_NV_CUINFO"
        /*0018*/ 	.short	0x0002
        /*001a*/ 	.short	0x0064
        /*001c*/ 	.short	0x0082
	.zero		2


//--------------------- .nv.info                  --------------------------
	.section	.nv.info,"",@"SHT_CUDA_INFO"
	.align	4


	//----- nvinfo : EIATTR_REGCOUNT
	.align		4
        /*0000*/ 	.byte	0x04, 0x2f
        /*0002*/ 	.short	(.L_1 - .L_0)
	.align		4
.L_0:
        /*0004*/ 	.word	index@(attention_minimal_kernel)
        /*0008*/ 	.word	0x00000040


	//----- nvinfo : EIATTR_FRAME_SIZE
	.align		4
.L_1:
        /*000c*/ 	.byte	0x04, 0x11
        /*000e*/ 	.short	(.L_3 - .L_2)
	.align		4
.L_2:
        /*0010*/ 	.word	index@($__internal_0_$__cuda_sm20_rcp_rn_f32_slowpath)
        /*0014*/ 	.word	0x00000890


	//----- nvinfo : EIATTR_FRAME_SIZE
	.align		4
.L_3:
        /*0018*/ 	.byte	0x04, 0x11
        /*001a*/ 	.short	(.L_5 - .L_4)
	.align		4
.L_4:
        /*001c*/ 	.word	index@(attention_minimal_kernel)
        /*0020*/ 	.word	0x00000890


	//----- nvinfo : EIATTR_MIN_STACK_SIZE
	.align		4
.L_5:
        /*0024*/ 	.byte	0x04, 0x12
        /*0026*/ 	.short	(.L_7 - .L_6)
	.align		4
.L_6:
        /*0028*/ 	.word	index@(attention_minimal_kernel)
        /*002c*/ 	.word	0x00000890
.L_7:


//--------------------- .nv.compat                --------------------------
	.section	.nv.compat,"",@"SHT_CUDA_COMPAT_INFO"
	.align	4
        /*0000*/ 	.byte	0x02, 0x09, 0x00, 0x00, 0x02, 0x02, 0x01, 0x00, 0x02, 0x05, 0x05, 0x00, 0x03, 0x07, 0x01, 0x01
        /*0010*/ 	.byte	0x02, 0x03, 0x00, 0x00, 0x02, 0x06, 0x01, 0x00, 0x04, 0x0b, 0x08, 0x00, 0x01, 0x00, 0x00, 0x00
        /*0020*/ 	.byte	0x00, 0x00, 0x00, 0x00


//--------------------- .nv.info.attention_minimal_kernel --------------------------
	.section	.nv.info.attention_minimal_kernel,"",@"SHT_CUDA_INFO"
	.sectionflags	@""
	.align	4


	//----- nvinfo : EIATTR_CUDA_API_VERSION
	.align		4
        /*0000*/ 	.byte	0x04, 0x37
        /*0002*/ 	.short	(.L_9 - .L_8)
.L_8:
        /*0004*/ 	.word	0x00000082


	//----- nvinfo : EIATTR_KPARAM_INFO
	.align		4
.L_9:
        /*0008*/ 	.byte	0x04, 0x17
        /*000a*/ 	.short	(.L_11 - .L_10)
.L_10:
        /*000c*/ 	.word	0x00000000
        /*0010*/ 	.short	0x0008
        /*0012*/ 	.short	0x0030
        /*0014*/ 	.byte	0x00, 0xf0, 0x11, 0x00


	//----- nvinfo : EIATTR_KPARAM_INFO
	.align		4
.L_11:
        /*0018*/ 	.byte	0x04, 0x17
        /*001a*/ 	.short	(.L_13 - .L_12)
.L_12:
        /*001c*/ 	.word	0x00000000
        /*0020*/ 	.short	0x0007
        /*0022*/ 	.short	0x002c
        /*0024*/ 	.byte	0x00, 0xf0, 0x11, 0x00


	//----- nvinfo : EIATTR_KPARAM_INFO
	.align		4
.L_13:
        /*0028*/ 	.byte	0x04, 0x17
        /*002a*/ 	.short	(.L_15 - .L_14)
.L_14:
        /*002c*/ 	.word	0x00000000
        /*0030*/ 	.short	0x0006
        /*0032*/ 	.short	0x0028
        /*0034*/ 	.byte	0x00, 0xf0, 0x11, 0x00


	//----- nvinfo : EIATTR_KPARAM_INFO
	.align		4
.L_15:
        /*0038*/ 	.byte	0x04, 0x17
        /*003a*/ 	.short	(.L_17 - .L_16)
.L_16:
        /*003c*/ 	.word	0x00000000
        /*0040*/ 	.short	0x0005
        /*0042*/ 	.short	0x0024
        /*0044*/ 	.byte	0x00, 0xf0, 0x11, 0x00


	//----- nvinfo : EIATTR_KPARAM_INFO
	.align		4
.L_17:
        /*0048*/ 	.byte	0x04, 0x17
        /*004a*/ 	.short	(.L_19 - .L_18)
.L_18:
        /*004c*/ 	.word	0x00000000
        /*0050*/ 	.short	0x0004
        /*0052*/ 	.short	0x0020
        /*0054*/ 	.byte	0x00, 0xf0, 0x11, 0x00


	//----- nvinfo : EIATTR_KPARAM_INFO
	.align		4
.L_19:
        /*0058*/ 	.byte	0x04, 0x17
        /*005a*/ 	.short	(.L_21 - .L_20)
.L_20:
        /*005c*/ 	.word	0x00000000
        /*0060*/ 	.short	0x0003
        /*0062*/ 	.short	0x0018
        /*0064*/ 	.byte	0x00, 0xf5, 0x21, 0x00


	//----- nvinfo : EIATTR_KPARAM_INFO
	.align		4
.L_21:
        /*0068*/ 	.byte	0x04, 0x17
        /*006a*/ 	.short	(.L_23 - .L_22)
.L_22:
        /*006c*/ 	.word	0x00000000
        /*0070*/ 	.short	0x0002
        /*0072*/ 	.short	0x0010
        /*0074*/ 	.byte	0x00, 0xf5, 0x21, 0x00


	//----- nvinfo : EIATTR_KPARAM_INFO
	.align		4
.L_23:
        /*0078*/ 	.byte	0x04, 0x17
        /*007a*/ 	.short	(.L_25 - .L_24)
.L_24:
        /*007c*/ 	.word	0x00000000
        /*0080*/ 	.short	0x0001
        /*0082*/ 	.short	0x0008
        /*0084*/ 	.byte	0x00, 0xf5, 0x21, 0x00


	//----- nvinfo : EIATTR_KPARAM_INFO
	.align		4
.L_25:
        /*0088*/ 	.byte	0x04, 0x17
        /*008a*/ 	.short	(.L_27 - .L_26)
.L_26:
        /*008c*/ 	.word	0x00000000
        /*0090*/ 	.short	0x0000
        /*0092*/ 	.short	0x0000
        /*0094*/ 	.byte	0x00, 0xf5, 0x21, 0x00


	//----- nvinfo : EIATTR_SPARSE_MMA_MASK
	.align		4
.L_27:
        /*0098*/ 	.byte	0x03, 0x50
        /*009a*/ 	.short	0x0000


	//----- nvinfo : EIATTR_MAXREG_COUNT
	.align		4
        /*009c*/ 	.byte	0x03, 0x1b
        /*009e*/ 	.short	0x0040


	//----- nvinfo : EIATTR_ANNOTATIONS
	.align		4
        /*00a0*/ 	.byte	0x04, 0x55
        /*00a2*/ 	.short	(.L_29 - .L_28)


	//   ....[0]....
.L_28:
        /*00a4*/ 	.word	0x00000001
        /*00a8*/ 	.byte	0x70, 0x00, 0x00, 0x00, 0x01, 0x00, 0x00, 0x00, 0xc0, 0x00, 0x00, 0x00, 0x01, 0x00, 0x00, 0x00
        /* <DEDUP_REMOVED lines=76> */
        /*0578*/ 	.byte	0xf0, 0x50, 0x00, 0x00


	//----- nvinfo : EIATTR_MERCURY_ISA_VERSION
	.align		4
.L_29:
        /*057c*/ 	.byte	0x03, 0x5f
        /*057e*/ 	.short	0x0101


	//----- nvinfo : EIATTR_VRC_CTA_INIT_COUNT
	.align		4
        /*0580*/ 	.byte	0x02, 0x4a
	.zero		1
	.zero		1


	//----- nvinfo : EIATTR_EXIT_INSTR_OFFSETS
	.align		4
        /*0584*/ 	.byte	0x04, 0x1c
        /*0586*/ 	.short	(.L_31 - .L_30)


	//   ....[0]....
.L_30:
        /*0588*/ 	.word	0x00000050


	//   ....[1]....
        /*058c*/ 	.word	0x00005120


	//----- nvinfo : EIATTR_MAX_THREADS
	.align		4
.L_31:
        /*0590*/ 	.byte	0x04, 0x05
        /*0592*/ 	.short	(.L_33 - .L_32)
.L_32:
        /*0594*/ 	.word	0x00000080
        /*0598*/ 	.word	0x00000001
        /*059c*/ 	.word	0x00000001


	//----- nvinfo : EIATTR_CRS_STACK_SIZE
	.align		4
.L_33:
        /*05a0*/ 	.byte	0x04, 0x1e
        /*05a2*/ 	.short	(.L_35 - .L_34)
.L_34:
        /*05a4*/ 	.word	0x00000000


	//----- nvinfo : EIATTR_CBANK_PARAM_SIZE
	.align		4
.L_35:
        /*05a8*/ 	.byte	0x03, 0x19
        /*05aa*/ 	.short	0x0034


	//----- nvinfo : EIATTR_PARAM_CBANK
	.align		4
        /*05ac*/ 	.byte	0x04, 0x0a
        /*05ae*/ 	.short	(.L_37 - .L_36)
	.align		4
.L_36:
        /*05b0*/ 	.word	index@(.nv.constant0.attention_minimal_kernel)
        /*05b4*/ 	.short	0x0380
        /*05b6*/ 	.short	0x0034


	//----- nvinfo : EIATTR_SW_WAR
	.align		4
.L_37:
        /*05b8*/ 	.byte	0x04, 0x36
        /*05ba*/ 	.short	(.L_39 - .L_38)
.L_38:
        /*05bc*/ 	.word	0x00000008
.L_39:


//--------------------- .nv.callgraph             --------------------------
	.section	.nv.callgraph,"",@"SHT_CUDA_CALLGRAPH"
	.align	4
	.sectionentsize	8
	.align		4
        /*0000*/ 	.word	0x00000000
	.align		4
        /*0004*/ 	.word	0xffffffff
	.align		4
        /*0008*/ 	.word	0x00000000
	.align		4
        /*000c*/ 	.word	0xfffffffe
	.align		4
        /*0010*/ 	.word	0x00000000
	.align		4
        /*0014*/ 	.word	0xfffffffd
	.align		4
        /*0018*/ 	.word	0x00000000
	.align		4
        /*001c*/ 	.word	0xfffffffc


//--------------------- .text.attention_minimal_kernel --------------------------
	.section	.text.attention_minimal_kernel,"ax",@progbits
	.align	128
        .global         attention_minimal_kernel
        .type           attention_minimal_kernel,@function
        .size           attention_minimal_kernel,(.L_x_21 - attention_minimal_kernel)
        .other          attention_minimal_kernel,@"STO_CUDA_ENTRY STV_DEFAULT"
attention_minimal_kernel:
.text.attention_minimal_kernel:
[----:B------:R-:W0:Y:S01]  /*0000*/  LDC R1, c[0x0][0x37c] ;  /* 0x0000df00ff017b82 */ /* 0x000e220000000800 */
[----:B------:R-:W1:Y:S01]  /*0010*/  S2R R0, SR_TID.X ;  /* 0x0000000000007919 */ /* 0x000e620000002100 */
[----:B------:R-:W1:Y:S01]  /*0020*/  LDCU UR4, c[0x0][0x3a8] ;  /* 0x00007500ff0477ac */ /* 0x000e620008000800 */
[----:B0-----:R-:W-:Y:S02]  /*0030*/  IADD3 R1, PT, PT, R1, -0x890, RZ ;  /* 0xfffff77001017810 */ /* 0x001fe40007ffe0ff */
[----:B-1----:R-:W-:-:S13]  /*0040*/  ISETP.GE.AND P0, PT, R0, UR4, PT ;  /* 0x0000000400007c0c */ /* 0x002fda000bf06270 */
[----:B------:R-:W-:Y:S05]  /*0050*/  @P0 EXIT ;  /* 0x000000000000094d */ /* 0x000fea0003800000 */
[----:B------:R-:W0:Y:S01]  /*0060*/  S2UR UR4, SR_CTAID.X ;  /* 0x00000000000479c3 */ /* 0x000e220000002500 */
[----:B------:R0:W-:Y:S01]  /*0070*/  STL [R1+0x870], R0 ;  /* 0x0008700001007387 */ /* 0x0001e20000100800 */
[----:B------:R-:W1:Y:S01]  /*0080*/  LDCU.64 UR6, c[0x0][0x358] ;  /* 0x00006b00ff0677ac */ /* 0x000e620008000a00 */
[----:B------:R-:W2:Y:S01]  /*0090*/  LDCU UR10, c[0x0][0x3b0] ;  /* 0x00007600ff0a77ac */ /* 0x000ea20008000800 */
[----:B------:R-:W3:Y:S01]  /*00a0*/  LDCU.64 UR8, c[0x0][0x388] ;  /* 0x00007100ff0877ac */ /* 0x000ee20008000a00 */
[----:B0-----:R-:W-:-:S05]  /*00b0*/  MOV R0, UR4 ;  /* 0x0000000400007c02 */ /* 0x001fca0008000f00 */
[----:B-123--:R0:W-:Y:S02]  /*00c0*/  STL [R1+0x844], R0 ;  /* 0x0008440001007387 */ /* 0x00e1e40000100800 */
.L_x_15:
[----:B------:R-:W2:Y:S01]  /*00d0*/  LDL.LU R2, [R1+0x844] ;  /* 0x0008440001027983 */ /* 0x000ea20000300800 */
[----:B------:R-:W1:Y:S01]  /*00e0*/  LDC.64 R6, c[0x0][0x3a8] ;  /* 0x0000ea00ff067b82 */ /* 0x000e620000000a00 */
[----:B------:R-:W3:Y:S02]  /*00f0*/  LDCU.64 UR4, c[0x0][0x380] ;  /* 0x00007000ff0477ac */ /* 0x000ee40008000a00 */
[----:B0-----:R-:W4:Y:S01]  /*0100*/  LDL R0, [R1+0x870] ;  /* 0x0008700001007983 */ /* 0x001f220000100800 */
[----:B-1----:R-:W-:-:S03]  /*0110*/  MOV R4, R6 ;  /* 0x0000000600047202 */ /* 0x002fc60000000f00 */
[----:B------:R-:W-:Y:S01]  /*0120*/  STL [R1+0x854], R7 ;  /* 0x0008540701007387 */ /* 0x000fe20000100800 */
[----:B------:R-:W-:Y:S01]  /*0130*/  MOV R3, R7 ;  /* 0x0000000700037202 */ /* 0x000fe20000000f00 */
[----:B--2---:R-:W-:-:S04]  /*0140*/  IMAD R2, R2, R4, RZ ;  /* 0x0000000402027224 */ /* 0x004fc800078e02ff */
[-C--:B------:R-:W-:Y:S02]  /*0150*/  IMAD R2, R2, R3.reuse, RZ ;  /* 0x0000000302027224 */ /* 0x080fe400078e02ff */
[----:B----4-:R-:W-:-:S03]  /*0160*/  IMAD R0, R0, R3, RZ ;  /* 0x0000000300007224 */ /* 0x010fc600078e02ff */
[----:B------:R-:W-:Y:S01]  /*0170*/  SHF.R.S32.HI R3, RZ, 0x1f, R2 ;  /* 0x0000001fff037819 */ /* 0x000fe20000011402 */
[----:B------:R-:W-:Y:S01]  /*0180*/  STL [R1+0x874], R2 ;  /* 0x0008740201007387 */ /* 0x000fe20000100800 */
[----:B------:R-:W-:-:S03]  /*0190*/  IADD3 R5, P0, PT, R0, R2, RZ ;  /* 0x0000000200057210 */ /* 0x000fc60007f1e0ff */
[----:B------:R0:W-:Y:S01]  /*01a0*/  STL [R1+0x878], R3 ;  /* 0x0008780301007387 */ /* 0x0001e20000100800 */
[----:B------:R-:W-:Y:S02]  /*01b0*/  LEA.HI.X.SX32 R0, R0, R3, 0x1, P0 ;  /* 0x0000000300007211 */ /* 0x000fe400000f0eff */
[C---:B---3--:R-:W-:Y:S01]  /*01c0*/  LEA R4, P0, R5.reuse, UR4, 0x1 ;  /* 0x0000000405047c11 */ /* 0x048fe2000f8008ff */
[----:B------:R-:W1:Y:S03]  /*01d0*/  LDCU UR4, c[0x0][0x3a8] ;  /* 0x00007500ff0477ac */ /* 0x000e660008000800 */
[----:B------:R-:W-:-:S05]  /*01e0*/  LEA.HI.X R5, R5, UR5, R0, 0x1, P0 ;  /* 0x0000000505057c11 */ /* 0x000fca00080f0c00 */
[----:B------:R-:W2:Y:S04]  /*01f0*/  LDG.E.U16.CONSTANT R0, desc[UR6][R4.64+0x6c] ;  /* 0x00006c0604007981 */ /* 0x000ea8000c1e9500 */
[----:B------:R-:W3:Y:S04]  /*0200*/  LDG.E.U16.CONSTANT R52, desc[UR6][R4.64+0x6e] ;  /* 0x00006e0604347981 */ /* 0x000ee8000c1e9500 */
[----:B0-----:R-:W4:Y:S04]  /*0210*/  LDG.E.U16.CONSTANT R3, desc[UR6][R4.64+0x70] ;  /* 0x0000700604037981 */ /* 0x001f28000c1e9500 */
[----:B------:R-:W4:Y:S04]  /*0220*/  LDG.E.U16.CONSTANT R2, desc[UR6][R4.64+0x72] ;  /* 0x0000720604027981 */ /* 0x000f28000c1e9500 */
        /* <DEDUP_REMOVED lines=55> */
[----:B--2---:R0:W-:Y:S04]  /*05a0*/  STL [R1+0x850], R0 ;  /* 0x0008500001007387 */ /* 0x0041e80000100800 */
[----:B---3--:R2:W-:Y:S04]  /*05b0*/  STL [R1+0x858], R52 ;  /* 0x0008583401007387 */ /* 0x0085e80000100800 */
[----:B0-----:R-:W3:Y:S04]  /*05c0*/  LDG.E.U16.CONSTANT R0, desc[UR6][R4.64+0x76] ;  /* 0x0000760604007981 */ /* 0x001ee8000c1e9500 */
[----:B--2---:R-:W2:Y:S04]  /*05d0*/  LDG.E.U16.CONSTANT R52, desc[UR6][R4.64+0x78] ;  /* 0x0000780604347981 */ /* 0x004ea8000c1e9500 */
[----:B----4-:R0:W-:Y:S04]  /*05e0*/  STL [R1+0x85c], R3 ;  /* 0x00085c0301007387 */ /* 0x0101e80000100800 */
[----:B------:R4:W-:Y:S04]  /*05f0*/  STL [R1+0x860], R2 ;  /* 0x0008600201007387 */ /* 0x0009e80000100800 */
[----:B0-----:R-:W2:Y:S04]  /*0600*/  LDG.E.U16.CONSTANT R3, desc[UR6][R4.64+0x7a] ;  /* 0x00007a0604037981 */ /* 0x001ea8000c1e9500 */
[----:B----4-:R-:W4:Y:S01]  /*0610*/  LDG.E.U16.CONSTANT R2, desc[UR6][R4.64+0x7c] ;  /* 0x00007c0604027981 */ /* 0x010f22000c1e9500 */
[----:B------:R-:W-:-:S02]  /*0620*/  HADD2.F32 R59, -RZ, R59.H0_H0 ;  /* 0x2000003bff3b7230 */ /* 0x000fc40000004100 */
[----:B------:R-:W-:Y:S02]  /*0630*/  HADD2.F32 R58, -RZ, R58.H0_H0 ;  /* 0x2000003aff3a7230 */ /* 0x000fe40000004100 */
[----:B------:R-:W-:Y:S02]  /*0640*/  HADD2.F32 R57, -RZ, R57.H0_H0 ;  /* 0x20000039ff397230 */ /* 0x000fe40000004100 */
[----:B------:R-:W-:Y:S02]  /*0650*/  HADD2.F32 R56, -RZ, R56.H0_H0 ;  /* 0x20000038ff387230 */ /* 0x000fe40000004100 */
[----:B------:R-:W-:Y:S02]  /*0660*/  HADD2.F32 R55, -RZ, R55.H0_H0 ;  /* 0x20000037ff377230 */ /* 0x000fe40000004100 */
[----:B------:R-:W-:Y:S02]  /*0670*/  HADD2.F32 R54, -RZ, R54.H0_H0 ;  /* 0x20000036ff367230 */ /* 0x000fe40000004100 */
[----:B------:R-:W-:-:S02]  /*0680*/  HADD2.F32 R53, -RZ, R53.H0_H0 ;  /* 0x20000035ff357230 */ /* 0x000fc40000004100 */
[----:B------:R-:W-:Y:S02]  /*0690*/  HADD2.F32 R51, -RZ, R51.H0_H0 ;  /* 0x20000033ff337230 */ /* 0x000fe40000004100 */
[----:B------:R-:W-:Y:S01]  /*06a0*/  HADD2.F32 R50, -RZ, R50.H0_H0 ;  /* 0x20000032ff327230 */ /* 0x000fe20000004100 */
[----:B------:R-:W-:Y:S04]  /*06b0*/  STL [R1+0x84c], R59 ;  /* 0x00084c3b01007387 */ /* 0x000fe80000100800 */
[----:B------:R-:W-:Y:S04]  /*06c0*/  STL [R1+0x864], R6 ;  /* 0x0008640601007387 */ /* 0x000fe80000100800 */
[----:B------:R-:W-:Y:S04]  /*06d0*/  STL [R1+0x848], R58 ;  /* 0x0008483a01007387 */ /* 0x000fe80000100800 */
[----:B------:R-:W-:Y:S04]  /*06e0*/  STL [R1+0x844], R57 ;  /* 0x0008443901007387 */ /* 0x000fe80000100800 */
[----:B------:R-:W-:Y:S04]  /*06f0*/  STL [R1+0x840], R56 ;  /* 0x0008403801007387 */ /* 0x000fe80000100800 */
[----:B------:R-:W-:Y:S04]  /*0700*/  STL [R1+0x83c], R55 ;  /* 0x00083c3701007387 */ /* 0x000fe80000100800 */
[----:B------:R0:W-:Y:S04]  /*0710*/  STL [R1+0x838], R54 ;  /* 0x0008383601007387 */ /* 0x0001e80000100800 */
[----:B------:R1:W-:Y:S04]  /*0720*/  STL [R1+0x834], R53 ;  /* 0x0008343501007387 */ /* 0x0003e80000100800 */
[----:B------:R4:W4:Y:S04]  /*0730*/  LDG.E.U16.CONSTANT R5, desc[UR6][R4.64+0x7e] ;  /* 0x00007e0604057981 */ /* 0x000928000c1e9500 */
[----:B0-----:R-:W4:Y:S04]  /*0740*/  LDL.LU R54, [R1+0x858] ;  /* 0x0008580001367983 */ /* 0x001f280000300800 */
[----:B-1----:R-:W4:Y:S04]  /*0750*/  LDL.LU R53, [R1+0x850] ;  /* 0x0008500001357983 */ /* 0x002f280000300800 */
[----:B------:R-:W4:Y:S04]  /*0760*/  LDL.LU R55, [R1+0x85c] ;  /* 0x00085c0001377983 */ /* 0x000f280000300800 */
[----:B------:R-:W4:Y:S04]  /*0770*/  LDL.LU R56, [R1+0x860] ;  /* 0x0008600001387983 */ /* 0x000f280000300800 */
[----:B------:R-:W4:Y:S04]  /*0780*/  LDL.LU R57, [R1+0x864] ;  /* 0x0008640001397983 */ /* 0x000f280000300800 */
[----:B------:R-:W-:Y:S04]  /*0790*/  STL [R1+0x830], R51 ;  /* 0x0008303301007387 */ /* 0x000fe80000100800 */
[----:B------:R0:W-:Y:S04]  /*07a0*/  STL [R1+0x82c], R50 ;  /* 0x00082c3201007387 */ /* 0x0001e80000100800 */
[----:B---3--:R1:W-:Y:S04]  /*07b0*/  STL [R1+0x868], R0 ;  /* 0x0008680001007387 */ /* 0x0083e80000100800 */
[----:B--2---:R2:W-:Y:S04]  /*07c0*/  STL [R1+0x86c], R52 ;  /* 0x00086c3401007387 */ /* 0x0045e80000100800 */
[----:B------:R-:W3:Y:S04]  /*07d0*/  LDL.LU R58, [R1+0x868] ;  /* 0x00086800013a7983 */ /* 0x000ee80000300800 */
[----:B------:R-:W3:Y:S01]  /*07e0*/  LDL.LU R59, [R1+0x86c] ;  /* 0x00086c00013b7983 */ /* 0x000ee20000300800 */
[----:B0-----:R-:W-:-:S03]  /*07f0*/  HADD2.F32 R50, -RZ, R3.H0_H0 ;  /* 0x20000003ff327230 */ /* 0x001fc60000004100 */
[----:B------:R0:W5:Y:S01]  /*0800*/  LDL.LU R3, [R1+0x878] ;  /* 0x0008780001037983 */ /* 0x0001620000300800 */
[----:B----4-:R-:W-:-:S03]  /*0810*/  HADD2.F32 R51, -RZ, R2.H0_H0 ;  /* 0x20000002ff337230 */ /* 0x010fc60000004100 */
[----:B------:R0:W5:Y:S01]  /*0820*/  LDL.LU R2, [R1+0x874] ;  /* 0x0008740001027983 */ /* 0x0001620000300800 */
[----:B------:R-:W-:Y:S02]  /*0830*/  HADD2.F32 R31, -RZ, R31.H0_H0 ;  /* 0x2000001fff1f7230 */ /* 0x000fe40000004100 */
[----:B------:R-:W-:-:S03]  /*0840*/  HADD2.F32 R30, -RZ, R30.H0_H0 ;  /* 0x2000001eff1e7230 */ /* 0x000fc60000004100 */
[----:B------:R-:W-:Y:S04]  /*0850*/  STL [R1+0x804], R31 ;  /* 0x0008041f01007387 */ /* 0x000fe80000100800 */
[----:B------:R-:W-:Y:S01]  /*0860*/  STL [R1+0x800], R30 ;  /* 0x0008001e01007387 */ /* 0x000fe20000100800 */
[----:B------:R-:W-:Y:S01]  /*0870*/  UIADD3 UR4, UPT, UPT, -UR4, URZ, URZ ;  /* 0x000000ff04047290 */ /* 0x000fe2000fffe1ff */
[----:B------:R-:W-:Y:S02]  /*0880*/  HADD2.F32 R49, -RZ, R49.H0_H0 ;  /* 0x20000031ff317230 */ /* 0x000fe40000004100 */
[----:B------:R-:W-:Y:S02]  /*0890*/  HADD2.F32 R48, -RZ, R48.H0_H0 ;  /* 0x20000030ff307230 */ /* 0x000fe40000004100 */
[----:B------:R-:W-:-:S02]  /*08a0*/  HADD2.F32 R47, -RZ, R47.H0_H0 ;  /* 0x2000002fff2f7230 */ /* 0x000fc40000004100 */
[----:B------:R-:W-:Y:S02]  /*08b0*/  HADD2.F32 R46, -RZ, R46.H0_H0 ;  /* 0x2000002eff2e7230 */ /* 0x000fe40000004100 */
[----:B------:R-:W-:Y:S02]  /*08c0*/  HADD2.F32 R45, -RZ, R45.H0_H0 ;  /* 0x2000002dff2d7230 */ /* 0x000fe40000004100 */
[----:B------:R-:W-:Y:S02]  /*08d0*/  HADD2.F32 R44, -RZ, R44.H0_H0 ;  /* 0x2000002cff2c7230 */ /* 0x000fe40000004100 */
[----:B------:R-:W-:Y:S02]  /*08e0*/  HADD2.F32 R43, -RZ, R43.H0_H0 ;  /* 0x2000002bff2b7230 */ /* 0x000fe40000004100 */
[----:B------:R-:W-:Y:S02]  /*08f0*/  HADD2.F32 R42, -RZ, R42.H0_H0 ;  /* 0x2000002aff2a7230 */ /* 0x000fe40000004100 */
[----:B------:R-:W-:-:S02]  /*0900*/  HADD2.F32 R41, -RZ, R41.H0_H0 ;  /* 0x20000029ff297230 */ /* 0x000fc40000004100 */
[----:B------:R-:W-:Y:S01]  /*0910*/  HFMA2 R4, -RZ, RZ, 0, 0 ;  /* 0x00000000ff047431 */ /* 0x000fe200000001ff */
[----:B------:R-:W-:Y:S01]  /*0920*/  STL [R1+0x828], R49 ;  /* 0x0008283101007387 */ /* 0x000fe20000100800 */
[----:B------:R-:W-:Y:S01]  /*0930*/  MOV R6, 0xff800000 ;  /* 0xff80000000067802 */ /* 0x000fe20000000f00 */
[----:B------:R-:W-:Y:S01]  /*0940*/  HADD2.F32 R7, -RZ, R7.H0_H0 ;  /* 0x20000007ff077230 */ /* 0x000fe20000004100 */
[----:B-1----:R-:W-:Y:S01]  /*0950*/  MOV R0, R1 ;  /* 0x0000000100007202 */ /* 0x002fe20000000f00 */
[----:B------:R-:W-:Y:S01]  /*0960*/  STL [R1+0x824], R48 ;  /* 0x0008243001007387 */ /* 0x000fe20000100800 */
[----:B--2---:R-:W-:Y:S01]  /*0970*/  MOV R52, UR4 ;  /* 0x0000000400347c02 */ /* 0x004fe20008000f00 */
[----:B------:R-:W-:Y:S02]  /*0980*/  HADD2.F32 R8, -RZ, R8.H0_H0 ;  /* 0x20000008ff087230 */ /* 0x000fe40000004100 */
[----:B------:R-:W-:Y:S01]  /*0990*/  STL [R1+0x820], R47 ;  /* 0x0008202f01007387 */ /* 0x000fe20000100800 */
[----:B------:R-:W-:-:S02]  /*09a0*/  HADD2.F32 R9, -RZ, R9.H0_H0 ;  /* 0x20000009ff097230 */ /* 0x000fc40000004100 */
[----:B------:R-:W-:Y:S01]  /*09b0*/  HADD2.F32 R10, -RZ, R10.H0_H0 ;  /* 0x2000000aff0a7230 */ /* 0x000fe20000004100 */
[----:B------:R-:W-:Y:S01]  /*09c0*/  STL [R1+0x81c], R46 ;  /* 0x00081c2e01007387 */ /* 0x000fe20000100800 */
[----:B------:R-:W-:Y:S02]  /*09d0*/  HADD2.F32 R11, -RZ, R11.H0_H0 ;  /* 0x2000000bff0b7230 */ /* 0x000fe40000004100 */
[----:B------:R-:W-:Y:S01]  /*09e0*/  HADD2.F32 R12, -RZ, R12.H0_H0 ;  /* 0x2000000cff0c7230 */ /* 0x000fe20000004100 */
[----:B------:R-:W-:Y:S01]  /*09f0*/  STL [R1+0x818], R45 ;  /* 0x0008182d01007387 */ /* 0x000fe20000100800 */
[----:B------:R-:W-:Y:S02]  /*0a00*/  HADD2.F32 R13, -RZ, R13.H0_H0 ;  /* 0x2000000dff0d7230 */ /* 0x000fe40000004100 */
[----:B------:R-:W-:Y:S01]  /*0a10*/  HADD2.F32 R14, -RZ, R14.H0_H0 ;  /* 0x2000000eff0e7230 */ /* 0x000fe20000004100 */
        /* <DEDUP_REMOVED lines=9> */
[----:B------:R1:W-:Y:S01]  /*0ab0*/  STL [R1+0x808], R41 ;  /* 0x0008082901007387 */ /* 0x0003e20000100800 */
        /* <DEDUP_REMOVED lines=18> */
[----:B-1----:R-:W-:-:S02]  /*0be0*/  HADD2.F32 R41, -RZ, R60.H0_H0 ;  /* 0x2000003cff297230 */ /* 0x002fc40000004100 */
[----:B------:R-:W-:Y:S02]  /*0bf0*/  HADD2.F32 R42, -RZ, R61.H0_H0 ;  /* 0x2000003dff2a7230 */ /* 0x000fe40000004100 */
[----:B------:R-:W-:Y:S02]  /*0c00*/  HADD2.F32 R43, -RZ, R53.H0_H0 ;  /* 0x20000035ff2b7230 */ /* 0x000fe40000004100 */
[----:B------:R-:W-:Y:S02]  /*0c10*/  HADD2.F32 R44, -RZ, R54.H0_H0 ;  /* 0x20000036ff2c7230 */ /* 0x000fe40000004100 */
[----:B------:R-:W-:Y:S02]  /*0c20*/  HADD2.F32 R45, -RZ, R55.H0_H0 ;  /* 0x20000037ff2d7230 */ /* 0x000fe40000004100 */
[----:B------:R-:W-:Y:S02]  /*0c30*/  HADD2.F32 R46, -RZ, R56.H0_H0 ;  /* 0x20000038ff2e7230 */ /* 0x000fe40000004100 */
[----:B------:R-:W-:-:S02]  /*0c40*/  HADD2.F32 R47, -RZ, R57.H0_H0 ;  /* 0x20000039ff2f7230 */ /* 0x000fc40000004100 */
[----:B------:R-:W-:Y:S02]  /*0c50*/  HADD2.F32 R5, -RZ, R5.H0_H0 ;  /* 0x20000005ff057230 */ /* 0x000fe40000004100 */
[----:B---3--:R-:W-:Y:S02]  /*0c60*/  HADD2.F32 R48, -RZ, R58.H0_H0 ;  /* 0x2000003aff307230 */ /* 0x008fe40000004100 */
[----:B0-----:R-:W-:-:S07]  /*0c70*/  HADD2.F32 R49, -RZ, R59.H0_H0 ;  /* 0x2000003bff317230 */ /* 0x001fce0000004100 */
.L_x_0:
[----:B-----5:R-:W-:Y:S01]  /*0c80*/  IADD3 R31, P0, PT, R2, R4, RZ ;  /* 0x00000004021f7210 */ /* 0x020fe20007f1e0ff */
[----:B------:R0:W-:Y:S03]  /*0c90*/  STL [R1+0x888], R50 ;  /* 0x0008883201007387 */ /* 0x0001e60000100800 */
[----:B------:R-:W-:Y:S02]  /*0ca0*/  LEA.HI.X.SX32 R53, R4, R3, 0x1, P0 ;  /* 0x0000000304357211 */ /* 0x000fe400000f0eff */
[----:B------:R-:W-:-:S04]  /*0cb0*/  LEA R30, P0, R31, UR8, 0x1 ;  /* 0x000000081f1e7c11 */ /* 0x000fc8000f8008ff */
[----:B------:R-:W-:Y:S01]  /*0cc0*/  LEA.HI.X R31, R31, UR9, R53, 0x1, P0 ;  /* 0x000000091f1f7c11 */ /* 0x000fe200080f0c35 */
[----:B0-----:R-:W2:Y:S04]  /*0cd0*/  LDL R50, [R1+0x84c] ;  /* 0x00084c0001327983 */ /* 0x001ea80000100800 */
[----:B------:R-:W3:Y:S04]  /*0ce0*/  LDG.E.U16.CONSTANT R60, desc[UR6][R30.64] ;  /* 0x000000061e3c7981 */ /* 0x000ee8000c1e9500 */
[----:B------:R-:W4:Y:S04]  /*0cf0*/  LDG.E.U16.CONSTANT R61, desc[UR6][R30.64+0x2] ;  /* 0x000002061e3d7981 */ /* 0x000f28000c1e9500 */
[----:B------:R0:W-:Y:S04]  /*0d00*/  STL [R1+0x880], R5 ;  /* 0x0008800501007387 */ /* 0x0001e80000100800 */
[----:B------:R-:W4:Y:S04]  /*0d10*/  LDG.E.U16.CONSTANT R57, desc[UR6][R30.64+0x4] ;  /* 0x000004061e397981 */ /* 0x000f28000c1e9500 */
[----:B------:R1:W-:Y:S04]  /*0d20*/  STL [R1+0x87c], R0 ;  /* 0x00087c0001007387 */ /* 0x0003e80000100800 */
[----:B0-----:R-:W4:Y:S04]  /*0d30*/  LDL R5, [R1+0x848] ;  /* 0x0008480001057983 */ /* 0x001f280000100800 */
[----:B------:R-:W4:Y:S04]  /*0d40*/  LDG.E.U16.CONSTANT R59, desc[UR6][R30.64+0x6] ;  /* 0x000006061e3b7981 */ /* 0x000f28000c1e9500 */
[----:B-1----:R-:W4:Y:S04]  /*0d50*/  LDL R0, [R1+0x844] ;  /* 0x0008440001007983 */ /* 0x002f280000100800 */
[----:B------:R0:W-:Y:S04]  /*0d60*/  STL [R1+0x884], R51 ;  /* 0x0008843301007387 */ /* 0x0001e80000100800 */
[----:B------:R-:W4:Y:S04]  /*0d70*/  LDG.E.U16.CONSTANT R53, desc[UR6][R30.64+0x8] ;  /* 0x000008061e357981 */ /* 0x000f28000c1e9500 */
[----:B------:R1:W-:Y:S04]  /*0d80*/  STL [R1+0x878], R52 ;  /* 0x0008783401007387 */ /* 0x0003e80000100800 */
[----:B0-----:R-:W4:Y:S04]  /*0d90*/  LDL R51, [R1+0x840] ;  /* 0x0008400001337983 */ /* 0x001f280000100800 */
[----:B------:R-:W4:Y:S04]  /*0da0*/  LDG.E.U16.CONSTANT R54, desc[UR6][R30.64+0xa] ;  /* 0x00000a061e367981 */ /* 0x000f28000c1e9500 */
[----:B-1----:R-:W4:Y:S04]  /*0db0*/  LDL R52, [R1+0x83c] ;  /* 0x00083c0001347983 */ /* 0x002f280000100800 */
[----:B------:R-:W4:Y:S04]  /*0dc0*/  LDG.E.U16.CONSTANT R58, desc[UR6][R30.64+0xc] ;  /* 0x00000c061e3a7981 */ /* 0x000f28000c1e9500 */
[----:B------:R-:W4:Y:S04]  /*0dd0*/  LDG.E.U16.CONSTANT R55, desc[UR6][R30.64+0xe] ;  /* 0x00000e061e377981 */ /* 0x000f28000c1e9500 */
[----:B------:R-:W4:Y:S04]  /*0de0*/  LDG.E.U16.CONSTANT R56, desc[UR6][R30.64+0x10] ;  /* 0x000010061e387981 */ /* 0x000f28000c1e9500 */
[----:B------:R0:W-:Y:S04]  /*0df0*/  STL [R1+0x874], R6 ;  /* 0x0008740601007387 */ /* 0x0001e80000100800 */
[----:B0-----:R-:W4:Y:S01]  /*0e00*/  LDL R6, [R1+0x828] ;  /* 0x0008280001067983 */ /* 0x001f220000100800 */
[----:B---3--:R-:W-:-:S05]  /*0e10*/  HADD2.F32 R60, -RZ, R60.H0_H0 ;  /* 0x2000003cff3c7230 */ /* 0x008fca0000004100 */
[----:B--2---:R-:W-:Y:S02]  /*0e20*/  FFMA R60, R50, R60, RZ ;  /* 0x0000003c323c7223 */ /* 0x004fe400000000ff */
[----:B------:R-:W2:Y:S01]  /*0e30*/  LDL R50, [R1+0x838] ;  /* 0x0008380001327983 */ /* 0x000ea20000100800 */
[----:B----4-:R-:W-:Y:S02]  /*0e40*/  HADD2.F32 R61, -RZ, R61.H0_H0 ;  /* 0x2000003dff3d7230 */ /* 0x010fe40000004100 */
[----:B------:R-:W-:-:S03]  /*0e50*/  HADD2.F32 R57, -RZ, R57.H0_H0 ;  /* 0x20000039ff397230 */ /* 0x000fc60000004100 */
[----:B------:R-:W-:Y:S02]  /*0e60*/  FFMA R61, R5, R61, R60 ;  /* 0x0000003d053d7223 */ /* 0x000fe4000000003c */
[----:B------:R-:W3:Y:S01]  /*0e70*/  LDL R5, [R1+0x834] ;  /* 0x0008340001057983 */ /* 0x000ee20000100800 */
[----:B------:R-:W-:-:S03]  /*0e80*/  HADD2.F32 R59, -RZ, R59.H0_H0 ;  /* 0x2000003bff3b7230 */ /* 0x000fc60000004100 */
[----:B------:R-:W4:Y:S01]  /*0e90*/  LDG.E.U16.CONSTANT R60, desc[UR6][R30.64+0x12] ;  /* 0x000012061e3c7981 */ /* 0x000f22000c1e9500 */
[----:B------:R-:W-:-:S03]  /*0ea0*/  FFMA R61, R0, R57, R61 ;  /* 0x00000039003d7223 */ /* 0x000fc6000000003d */
[----:B------:R-:W4:Y:S04]  /*0eb0*/  LDL R0, [R1+0x830] ;  /* 0x0008300001007983 */ /* 0x000f280000100800 */
[----:B------:R-:W4:Y:S01]  /*0ec0*/  LDG.E.U16.CONSTANT R57, desc[UR6][R30.64+0x14] ;  /* 0x000014061e397981 */ /* 0x000f22000c1e9500 */
[----:B------:R-:W-:-:S03]  /*0ed0*/  FFMA R61, R51, R59, R61 ;  /* 0x0000003b333d7223 */ /* 0x000fc6000000003d */
[----:B------:R-:W4:Y:S01]  /*0ee0*/  LDL R51, [R1+0x82c] ;  /* 0x00082c0001337983 */ /* 0x000f220000100800 */
[----:B------:R-:W-:Y:S02]  /*0ef0*/  HADD2.F32 R53, -RZ, R53.H0_H0 ;  /* 0x20000035ff357230 */ /* 0x000fe40000004100 */
[----:B------:R-:W-:Y:S01]  /*0f00*/  HADD2.F32 R54, -RZ, R54.H0_H0 ;  /* 0x20000036ff367230 */ /* 0x000fe20000004100 */
[----:B------:R-:W4:Y:S02]  /*0f10*/  LDG.E.U16.CONSTANT R59, desc[UR6][R30.64+0x16] ;  /* 0x000016061e3b7981 */ /* 0x000f24000c1e9500 */
[----:B------:R-:W-:Y:S02]  /*0f20*/  FFMA R61, R52, R53, R61 ;  /* 0x00000035343d7223 */ /* 0x000fe4000000003d */
[----:B------:R-:W4:Y:S01]  /*0f30*/  LDG.E.U16.CONSTANT R53, desc[UR6][R30.64+0x18] ;  /* 0x000018061e357981 */ /* 0x000f22000c1e9500 */
[----:B------:R-:W-:-:S03]  /*0f40*/  HADD2.F32 R58, -RZ, R58.H0_H0 ;  /* 0x2000003aff3a7230 */ /* 0x000fc60000004100 */
[----:B------:R-:W4:Y:S01]  /*0f50*/  LDL R52, [R1+0x804] ;  /* 0x0008040001347983 */ /* 0x000f220000100800 */
[----:B------:R-:W-:Y:S02]  /*0f60*/  HADD2.F32 R55, -RZ, R55.H0_H0 ;  /* 0x20000037ff377230 */ /* 0x000fe40000004100 */
[----:B------:R-:W-:Y:S02]  /*0f70*/  HADD2.F32 R56, -RZ, R56.H0_H0 ;  /* 0x20000038ff387230 */ /* 0x000fe40000004100 */
[----:B--2---:R-:W-:Y:S02]  /*0f80*/  FFMA R61, R50, R54, R61 ;  /* 0x00000036323d7223 */ /* 0x004fe4000000003d */
[----:B------:R-:W2:Y:S04]  /*0f90*/  LDL R50, [R1+0x824] ;  /* 0x0008240001327983 */ /* 0x000ea80000100800 */
[----:B------:R-:W2:Y:S01]  /*0fa0*/  LDG.E.U16.CONSTANT R54, desc[UR6][R30.64+0x1a] ;  /* 0x00001a061e367981 */ /* 0x000ea2000c1e9500 */
[----:B---3--:R-:W-:-:S03]  /*0fb0*/  FFMA R61, R5, R58, R61 ;  /* 0x0000003a053d7223 */ /* 0x008fc6000000003d */
[----:B------:R-:W3:Y:S01]  /*0fc0*/  LDL R5, [R1+0x820] ;  /* 0x0008200001057983 */ /* 0x000ee20000100800 */
[----:B----4-:R-:W-:-:S03]  /*0fd0*/  HADD2.F32 R60, -RZ, R60.H0_H0 ;  /* 0x2000003cff3c7230 */ /* 0x010fc60000004100 */
[----:B------:R-:W4:Y:S01]  /*0fe0*/  LDG.E.U16.CONSTANT R58, desc[UR6][R30.64+0x1c] ;  /* 0x00001c061e3a7981 */ /* 0x000f22000c1e9500 */
[----:B------:R-:W-:-:S03]  /*0ff0*/  FFMA R61, R0, R55, R61 ;  /* 0x00000037003d7223 */ /* 0x000fc6000000003d */
[----:B------:R-:W4:Y:S01]  /*1000*/  LDL R0, [R1+0x81c] ;  /* 0x00081c0001007983 */ /* 0x000f220000100800 */
[----:B------:R-:W-:-:S03]  /*1010*/  HADD2.F32 R57, -RZ, R57.H0_H0 ;  /* 0x20000039ff397230 */ /* 0x000fc60000004100 */
[----:B------:R-:W4:Y:S01]  /*1020*/  LDG.E.U16.CONSTANT R55, desc[UR6][R30.64+0x1e] ;  /* 0x00001e061e377981 */ /* 0x000f22000c1e9500 */
[----:B------:R-:W-:-:S03]  /*1030*/  FFMA R61, R51, R56, R61 ;  /* 0x00000038333d7223 */ /* 0x000fc6000000003d */
[----:B------:R-:W4:Y:S01]  /*1040*/  LDG.E.U16.CONSTANT R56, desc[UR6][R30.64+0x20] ;  /* 0x000020061e387981 */ /* 0x000f22000c1e9500 */
[----:B------:R-:W-:-:S03]  /*1050*/  FFMA R61, R6, R60, R61 ;  /* 0x0000003c063d7223 */ /* 0x000fc6000000003d */
[----:B------:R-:W4:Y:S01]  /*1060*/  LDL R6, [R1+0x818] ;  /* 0x0008180001067983 */ /* 0x000f220000100800 */
[----:B------:R-:W-:-:S03]  /*1070*/  HADD2.F32 R59, -RZ, R59.H0_H0 ;  /* 0x2000003bff3b7230 */ /* 0x000fc60000004100 */
[----:B------:R-:W4:Y:S01]  /*1080*/  LDL R51, [R1+0x810] ;  /* 0x0008100001337983 */ /* 0x000f220000100800 */
[----:B------:R-:W-:-:S03]  /*1090*/  HADD2.F32 R53, -RZ, R53.H0_H0 ;  /* 0x20000035ff357230 */ /* 0x000fc60000004100 */
[----:B------:R-:W4:Y:S01]  /*10a0*/  LDG.E.U16.CONSTANT R60, desc[UR6][R30.64+0x22] ;  /* 0x000022061e3c7981 */ /* 0x000f22000c1e9500 */
[----:B--2---:R-:W-:-:S03]  /*10b0*/  FFMA R61, R50, R57, R61 ;  /* 0x00000039323d7223 */ /* 0x004fc6000000003d */
[----:B------:R-:W2:Y:S04]  /*10c0*/  LDL R50, [R1+0x814] ;  /* 0x0008140001327983 */ /* 0x000ea80000100800 */
[----:B------:R-:W2:Y:S01]  /*10d0*/  LDG.E.U16.CONSTANT R57, desc[UR6][R30.64+0x24] ;  /* 0x000024061e397981 */ /* 0x000ea2000c1e9500 */
[----:B---3--:R-:W-:-:S03]  /*10e0*/  FFMA R61, R5, R59, R61 ;  /* 0x0000003b053d7223 */ /* 0x008fc6000000003d */
[----:B------:R-:W3:Y:S01]  /*10f0*/  LDL R5, [R1+0x80c] ;  /* 0x00080c0001057983 */ /* 0x000ee20000100800 */
[----:B------:R-:W-:-:S03]  /*1100*/  HADD2.F32 R54, -RZ, R54.H0_H0 ;  /* 0x20000036ff367230 */ /* 0x000fc60000004100 */
[----:B------:R-:W3:Y:S01]  /*1110*/  LDG.E.U16.CONSTANT R59, desc[UR6][R30.64+0x26] ;  /* 0x000026061e3b7981 */ /* 0x000ee2000c1e9500 */
[----:B----4-:R-:W-:-:S03]  /*1120*/  FFMA R61, R0, R53, R61 ;  /* 0x00000035003d7223 */ /* 0x010fc6000000003d */
[----:B------:R-:W4:Y:S04]  /*1130*/  LDL R0, [R1+0x808] ;  /* 0x0008080001007983 */ /* 0x000f280000100800 */
[----:B------:R-:W4:Y:S01]  /*1140*/  LDG.E.U16.CONSTANT R53, desc[UR6][R30.64+0x28] ;  /* 0x000028061e357981 */ /* 0x000f22000c1e9500 */
[----:B------:R-:W-:-:S03]  /*1150*/  FFMA R61, R6, R54, R61 ;  /* 0x00000036063d7223 */ /* 0x000fc6000000003d */
[----:B------:R-:W4:Y:S01]  /*1160*/  LDL R6, [R1+0x800] ;  /* 0x0008000001067983 */ /* 0x000f220000100800 */
[----:B------:R-:W-:-:S03]  /*1170*/  HADD2.F32 R58, -RZ, R58.H0_H0 ;  /* 0x2000003aff3a7230 */ /* 0x000fc60000004100 */
[----:B------:R-:W4:Y:S01]  /*1180*/  LDG.E.U16.CONSTANT R54, desc[UR6][R30.64+0x2a] ;  /* 0x00002a061e367981 */ /* 0x000f22000c1e9500 */
[----:B------:R-:W-:Y:S02]  /*1190*/  HADD2.F32 R55, -RZ, R55.H0_H0 ;  /* 0x20000037ff377230 */ /* 0x000fe40000004100 */
[----:B------:R-:W-:Y:S02]  /*11a0*/  HADD2.F32 R56, -RZ, R56.H0_H0 ;  /* 0x20000038ff387230 */ /* 0x000fe40000004100 */
[----:B------:R-:W-:Y:S02]  /*11b0*/  HADD2.F32 R60, -RZ, R60.H0_H0 ;  /* 0x2000003cff3c7230 */ /* 0x000fe40000004100 */
[----:B--2---:R-:W-:Y:S02]  /*11c0*/  FFMA R61, R50, R58, R61 ;  /* 0x0000003a323d7223 */ /* 0x004fe4000000003d */
[----:B------:R-:W2:Y:S02]  /*11d0*/  LDG.E.U16.CONSTANT R58, desc[UR6][R30.64+0x2c] ;  /* 0x00002c061e3a7981 */ /* 0x000ea4000c1e9500 */
[----:B------:R-:W-:-:S02]  /*11e0*/  FFMA R61, R51, R55, R61 ;  /* 0x00000037333d7223 */ /* 0x000fc4000000003d */
[----:B------:R-:W2:Y:S01]  /*11f0*/  LDG.E.U16.CONSTANT R55, desc[UR6][R30.64+0x2e] ;  /* 0x00002e061e377981 */ /* 0x000ea2000c1e9500 */
[----:B------:R-:W-:-:S03]  /*1200*/  HADD2.F32 R57, -RZ, R57.H0_H0 ;  /* 0x20000039ff397230 */ /* 0x000fc60000004100 */
[----:B------:R-:W2:Y:S04]  /*1210*/  LDL.LU R50, [R1+0x888] ;  /* 0x0008880001327983 */ /* 0x000ea80000300800 */
[----:B------:R-:W2:Y:S01]  /*1220*/  LDL.LU R51, [R1+0x884] ;  /* 0x0008840001337983 */ /* 0x000ea20000300800 */
[----:B---3--:R-:W-:-:S03]  /*1230*/  FFMA R61, R5, R56, R61 ;  /* 0x00000038053d7223 */ /* 0x008fc6000000003d */
[----:B------:R-:W3:Y:S01]  /*1240*/  LDG.E.U16.CONSTANT R56, desc[UR6][R30.64+0x30] ;  /* 0x000030061e387981 */ /* 0x000ee2000c1e9500 */
[----:B------:R-:W-:-:S03]  /*1250*/  HADD2.F32 R59, -RZ, R59.H0_H0 ;  /* 0x2000003bff3b7230 */ /* 0x000fc60000004100 */
[----:B------:R-:W3:Y:S01]  /*1260*/  LDL.LU R5, [R1+0x880] ;  /* 0x0008800001057983 */ /* 0x000ee20000300800 */
[----:B----4-:R-:W-:-:S03]  /*1270*/  FFMA R61, R0, R60, R61 ;  /* 0x0000003c003d7223 */ /* 0x010fc6000000003d */
[----:B------:R-:W4:Y:S01]  /*1280*/  LDG.E.U16.CONSTANT R60, desc[UR6][R30.64+0x32] ;  /* 0x000032061e3c7981 */ /* 0x000f22000c1e9500 */
[----:B------:R-:W-:-:S03]  /*1290*/  FFMA R61, R52, R57, R61 ;  /* 0x00000039343d7223 */ /* 0x000fc6000000003d */
[----:B------:R-:W4:Y:S01]  /*12a0*/  LDG.E.U16.CONSTANT R57, desc[UR6][R30.64+0x34] ;  /* 0x000034061e397981 */ /* 0x000f22000c1e9500 */
[----:B------:R-:W-:-:S03]  /*12b0*/  HADD2.F32 R53, -RZ, R53.H0_H0 ;  /* 0x20000035ff357230 */ /* 0x000fc60000004100 */
[----:B------:R-:W4:Y:S04]  /*12c0*/  LDL.LU R52, [R1+0x878] ;  /* 0x0008780001347983 */ /* 0x000f280000300800 */
[----:B------:R-:W4:Y:S01]  /*12d0*/  LDL.LU R0, [R1+0x87c] ;  /* 0x00087c0001007983 */ /* 0x000f220000300800 */
[----:B------:R-:W-:-:S03]  /*12e0*/  FFMA R61, R6, R59, R61 ;  /* 0x0000003b063d7223 */ /* 0x000fc6000000003d */
[----:B------:R-:W4:Y:S01]  /*12f0*/  LDG.E.U16.CONSTANT R59, desc[UR6][R30.64+0x36] ;  /* 0x000036061e3b7981 */ /* 0x000f22000c1e9500 */
[----:B------:R-:W-:-:S03]  /*1300*/  FFMA R61, R7, R53, R61 ;  /* 0x00000035073d7223 */ /* 0x000fc6000000003d */
[----:B------:R-:W4:Y:S01]  /*1310*/  LDG.E.U16.CONSTANT R53, desc[UR6][R30.64+0x38] ;  /* 0x000038061e357981 */ /* 0x000f22000c1e9500 */
[----:B------:R-:W-:-:S03]  /*1320*/  HADD2.F32 R54, -RZ, R54.H0_H0 ;  /* 0x20000036ff367230 */ /* 0x000fc60000004100 */
[----:B------:R-:W4:Y:S02]  /*1330*/  LDL.LU R6, [R1+0x874] ;  /* 0x0008740001067983 */ /* 0x000f240000300800 */
[----:B------:R-:W-:Y:S02]  /*1340*/  FFMA R61, R8, R54, R61 ;  /* 0x00000036083d7223 */ /* 0x000fe4000000003d */
[----:B------:R-:W4:Y:S01]  /*1350*/  LDG.E.U16.CONSTANT R54, desc[UR6][R30.64+0x3a] ;  /* 0x00003a061e367981 */ /* 0x000f22000c1e9500 */
[----:B--2---:R-:W-:Y:S02]  /*1360*/  HADD2.F32 R58, -RZ, R58.H0_H0 ;  /* 0x2000003aff3a7230 */ /* 0x004fe40000004100 */
[----:B------:R-:W-:-:S03]  /*1370*/  HADD2.F32 R55, -RZ, R55.H0_H0 ;  /* 0x20000037ff377230 */ /* 0x000fc60000004100 */
[----:B------:R-:W-:Y:S02]  /*1380*/  FFMA R61, R9, R58, R61 ;  /* 0x0000003a093d7223 */ /* 0x000fe4000000003d */
[----:B------:R-:W2:Y:S02]  /*1390*/  LDG.E.U16.CONSTANT R58, desc[UR6][R30.64+0x3c] ;  /* 0x00003c061e3a7981 */ /* 0x000ea4000c1e9500 */
[----:B------:R-:W-:Y:S01]  /*13a0*/  FFMA R55, R10, R55, R61 ;  /* 0x000000370a377223 */ /* 0x000fe2000000003d */
[----:B---3--:R-:W-:-:S05]  /*13b0*/  HADD2.F32 R56, -RZ, R56.H0_H0 ;  /* 0x20000038ff387230 */ /* 0x008fca0000004100 */
[----:B------:R-:W-:Y:S02]  /*13c0*/  FFMA R56, R11, R56, R55 ;  /* 0x000000380b387223 */ /* 0x000fe40000000037 */
[----:B------:R-:W3:Y:S01]  /*13d0*/  LDG.E.U16.CONSTANT R55, desc[UR6][R30.64+0x3e] ;  /* 0x00003e061e377981 */ /* 0x000ee2000c1e9500 */
[----:B----4-:R-:W-:-:S03]  /*13e0*/  HADD2.F32 R61, -RZ, R60.H0_H0 ;  /* 0x2000003cff3d7230 */ /* 0x010fc60000004100 */
[----:B------:R-:W4:Y:S02]  /*13f0*/  LDG.E.U16.CONSTANT R60, desc[UR6][R30.64+0x40] ;  /* 0x000040061e3c7981 */ /* 0x000f24000c1e9500 */
[----:B------:R-:W-:Y:S02]  /*1400*/  FFMA R61, R12, R61, R56 ;  /* 0x0000003d0c3d7223 */ /* 0x000fe40000000038 */
[----:B------:R-:W4:Y:S01]  /*1410*/  LDG.E.U16.CONSTANT R56, desc[UR6][R30.64+0x42] ;  /* 0x000042061e387981 */ /* 0x000f22000c1e9500 */
[----:B------:R-:W-:-:S05]  /*1420*/  HADD2.F32 R57, -RZ, R57.H0_H0 ;  /* 0x20000039ff397230 */ /* 0x000fca0000004100 */
        /* <DEDUP_REMOVED lines=11> */
[----:B--2---:R-:W-:-:S05]  /*14e0*/  HADD2.F32 R58, -RZ, R58.H0_H0 ;  /* 0x2000003aff3a7230 */ /* 0x004fca0000004100 */
[----:B------:R-:W-:Y:S02]  /*14f0*/  FFMA R61, R17, R58, R61 ;  /* 0x0000003a113d7223 */ /* 0x000fe4000000003d */
[----:B------:R-:W2:Y:S01]  /*1500*/  LDG.E.U16.CONSTANT R58, desc[UR6][R30.64+0x4c] ;  /* 0x00004c061e3a7981 */ /* 0x000ea2000c1e9500 */
[----:B---3--:R-:W-:Y:S02]  /*1510*/  HADD2.F32 R55, -RZ, R55.H0_H0 ;  /* 0x20000037ff377230 */ /* 0x008fe40000004100 */
[----:B----4-:R-:W-:-:S03]  /*1520*/  HADD2.F32 R60, -RZ, R60.H0_H0 ;  /* 0x2000003cff3c7230 */ /* 0x010fc60000004100 */
[----:B------:R-:W-:Y:S01]  /*1530*/  FFMA R55, R18, R55, R61 ;  /* 0x0000003712377223 */ /* 0x000fe2000000003d */
[----:B------:R-:W-:-:S03]  /*1540*/  HADD2.F32 R56, -RZ, R56.H0_H0 ;  /* 0x20000038ff387230 */ /* 0x000fc60000004100 */
[----:B------:R-:W-:Y:S02]  /*1550*/  FFMA R60, R19, R60, R55 ;  /* 0x0000003c133c7223 */ /* 0x000fe40000000037 */
[----:B------:R-:W3:Y:S02]  /*1560*/  LDG.E.U16.CONSTANT R55, desc[UR6][R30.64+0x4e] ;  /* 0x00004e061e377981 */ /* 0x000ee4000c1e9500 */
[----:B------:R-:W-:Y:S02]  /*1570*/  FFMA R60, R20, R56, R60 ;  /* 0x00000038143c7223 */ /* 0x000fe4000000003c */
[----:B------:R-:W4:Y:S01]  /*1580*/  LDG.E.U16.CONSTANT R56, desc[UR6][R30.64+0x50] ;  /* 0x000050061e387981 */ /* 0x000f22000c1e9500 */
[----:B------:R-:W-:-:S03]  /*1590*/  HADD2.F32 R61, -RZ, R57.H0_H0 ;  /* 0x20000039ff3d7230 */ /* 0x000fc60000004100 */
        /* <DEDUP_REMOVED lines=17> */
[----:B------:R-:W-:-:S04]  /*16b0*/  FFMA R55, R26, R55, R61 ;  /* 0x000000371a377223 */ /* 0x000fc8000000003d */
[----:B------:R-:W-:Y:S01]  /*16c0*/  FFMA R55, R27, R56, R55 ;  /* 0x000000381b377223 */ /* 0x000fe20000000037 */
[----:B------:R-:W-:Y:S02]  /*16d0*/  HADD2.F32 R56, -RZ, R57.H0_H0 ;  /* 0x20000039ff387230 */ /* 0x000fe40000004100 */
        /* <DEDUP_REMOVED lines=21> */
[----:B------:R-:W-:Y:S02]  /*1830*/  FFMA R55, R36, R55, R61 ;  /* 0x0000003724377223 */ /* 0x000fe4000000003d */
[----:B------:R-:W3:Y:S01]  /*1840*/  LDG.E.U16.CONSTANT R61, desc[UR6][R30.64+0x7c] ;  /* 0x00007c061e3d7981 */ /* 0x000ee2000c1e9500 */
[----:B------:R-:W-:Y:S02]  /*1850*/  HADD2.F32 R59, -RZ, R59.H0_H0 ;  /* 0x2000003bff3b7230 */ /* 0x000fe40000004100 */
[----:B------:R-:W-:Y:S02]  /*1860*/  FFMA R55, R37, R56, R55 ;  /* 0x0000003825377223 */ /* 0x000fe40000000037 */
[----:B------:R-:W4:Y:S01]  /*1870*/  LDG.E.U16.CONSTANT R56, desc[UR6][R30.64+0x72] ;  /* 0x000072061e387981 */ /* 0x000f22000c1e9500 */
[----:B------:R-:W-:Y:S02]  /*1880*/  HADD2.F32 R57, -RZ, R57.H0_H0 ;  /* 0x20000039ff397230 */ /* 0x000fe40000004100 */
[----:B------:R-:W-:Y:S01]  /*1890*/  FFMA R55, R38, R59, R55 ;  /* 0x0000003b26377223 */ /* 0x000fe20000000037 */
[----:B------:R-:W-:-:S03]  /*18a0*/  HADD2.F32 R53, -RZ, R53.H0_H0 ;  /* 0x20000035ff357230 */ /* 0x000fc60000004100 */
[----:B------:R-:W-:Y:S02]  /*18b0*/  FFMA R55, R39, R57, R55 ;  /* 0x0000003927377223 */ /* 0x000fe40000000037 */
[----:B------:R-:W3:Y:S02]  /*18c0*/  LDG.E.U16.CONSTANT R57, desc[UR6][R30.64+0x76] ;  /* 0x000076061e397981 */ /* 0x000ee4000c1e9500 */
[----:B------:R-:W-:Y:S02]  /*18d0*/  FFMA R55, R40, R53, R55 ;  /* 0x0000003528377223 */ /* 0x000fe40000000037 */
[----:B------:R-:W4:Y:S01]  /*18e0*/  LDG.E.U16.CONSTANT R53, desc[UR6][R30.64+0x6e] ;  /* 0x00006e061e357981 */ /* 0x000f22000c1e9500 */
[----:B------:R-:W-:-:S03]  /*18f0*/  HADD2.F32 R59, -RZ, R60.H0_H0 ;  /* 0x2000003cff3b7230 */ /* 0x000fc60000004100 */
[----:B------:R-:W3:Y:S02]  /*1900*/  LDG.E.U16.CONSTANT R60, desc[UR6][R30.64+0x7a] ;  /* 0x00007a061e3c7981 */ /* 0x000ee4000c1e9500 */
[----:B------:R-:W-:Y:S02]  /*1910*/  FFMA R59, R41, R59, R55 ;  /* 0x0000003b293b7223 */ /* 0x000fe40000000037 */
[----:B------:R-:W3:Y:S01]  /*1920*/  LDG.E.U16.CONSTANT R55, desc[UR6][R30.64+0x70] ;  /* 0x000070061e377981 */ /* 0x000ee2000c1e9500 */
[----:B------:R-:W-:-:S05]  /*1930*/  HADD2.F32 R54, -RZ, R54.H0_H0 ;  /* 0x20000036ff367230 */ /* 0x000fca0000004100 */
[----:B------:R-:W-:Y:S02]  /*1940*/  FFMA R59, R42, R54, R59 ;  /* 0x000000362a3b7223 */ /* 0x000fe4000000003b */
[----:B------:R-:W3:Y:S01]  /*1950*/  LDG.E.U16.CONSTANT R54, desc[UR6][R30.64+0x74] ;  /* 0x000074061e367981 */ /* 0x000ee2000c1e9500 */
[----:B--2---:R-:W-:-:S05]  /*1960*/  HADD2.F32 R58, -RZ, R58.H0_H0 ;  /* 0x2000003aff3a7230 */ /* 0x004fca0000004100 */
[----:B------:R-:W-:Y:S02]  /*1970*/  FFMA R58, R43, R58, R59 ;  /* 0x0000003a2b3a7223 */ /* 0x000fe4000000003b */
[----:B------:R-:W2:Y:S04]  /*1980*/  LDG.E.U16.CONSTANT R59, desc[UR6][R30.64+0x78] ;  /* 0x000078061e3b7981 */ /* 0x000ea8000c1e9500 */
[----:B------:R-:W2:Y:S01]  /*1990*/  LDG.E.U16.CONSTANT R30, desc[UR6][R30.64+0x7e] ;  /* 0x00007e061e1e7981 */ /* 0x000ea2000c1e9500 */
[----:B----4-:R-:W-:-:S05]  /*19a0*/  HADD2.F32 R53, -RZ, R53.H0_H0 ;  /* 0x20000035ff357230 */ /* 0x010fca0000004100 */
[----:B------:R-:W-:Y:S02]  /*19b0*/  FFMA R53, R44, R53, R58 ;  /* 0x000000352c357223 */ /* 0x000fe4000000003a */
[----:B------:R-:W4:Y:S01]  /*19c0*/  LDL R58, [R1+0x854] ;  /* 0x00085400013a7983 */ /* 0x000f220000100800 */
[----:B---3--:R-:W-:Y:S02]  /*19d0*/  HADD2.F32 R55, -RZ, R55.H0_H0 ;  /* 0x20000037ff377230 */ /* 0x008fe40000004100 */
[----:B------:R-:W-:-:S03]  /*19e0*/  HADD2.F32 R56, -RZ, R56.H0_H0 ;  /* 0x20000038ff387230 */ /* 0x000fc60000004100 */
[----:B------:R-:W-:Y:S01]  /*19f0*/  FFMA R53, R45, R55, R53 ;  /* 0x000000372d357223 */ /* 0x000fe20000000035 */
[----:B------:R-:W-:-:S03]  /*1a00*/  HADD2.F32 R54, -RZ, R54.H0_H0 ;  /* 0x20000036ff367230 */ /* 0x000fc60000004100 */
[----:B------:R-:W-:Y:S01]  /*1a10*/  FFMA R53, R46, R56, R53 ;  /* 0x000000382e357223 */ /* 0x000fe20000000035 */
[----:B------:R-:W-:-:S03]  /*1a20*/  HADD2.F32 R57, -RZ, R57.H0_H0 ;  /* 0x20000039ff397230 */ /* 0x000fc60000004100 */
[----:B------:R-:W-:Y:S01]  /*1a30*/  FFMA R53, R47, R54, R53 ;  /* 0x000000362f357223 */ /* 0x000fe20000000035 */
[----:B------:R-:W-:-:S03]  /*1a40*/  HADD2.F32 R60, -RZ, R60.H0_H0 ;  /* 0x2000003cff3c7230 */ /* 0x000fc60000004100 */
[----:B------:R-:W-:Y:S01]  /*1a50*/  FFMA R53, R48, R57, R53 ;  /* 0x0000003930357223 */ /* 0x000fe20000000035 */
[----:B------:R-:W-:Y:S01]  /*1a60*/  HADD2.F32 R61, -RZ, R61.H0_H0 ;  /* 0x2000003dff3d7230 */ /* 0x000fe20000004100 */
[----:B------:R-:W-:-:S04]  /*1a70*/  IADD3 R52, PT, PT, R52, 0x1, RZ ;  /* 0x0000000134347810 */ /* 0x000fc80007ffe0ff */
[----:B------:R-:W-:Y:S01]  /*1a80*/  ISETP.NE.AND P0, PT, R52, RZ, PT ;  /* 0x000000ff3400720c */ /* 0x000fe20003f05270 */
[----:B--2---:R-:W-:-:S05]  /*1a90*/  HADD2.F32 R59, -RZ, R59.H0_H0 ;  /* 0x2000003bff3b7230 */ /* 0x004fca0000004100 */
[----:B------:R-:W-:-:S04]  /*1aa0*/  FFMA R53, R49, R59, R53 ;  /* 0x0000003b31357223 */ /* 0x000fc80000000035 */
[----:B------:R-:W-:Y:S01]  /*1ab0*/  FFMA R53, R50, R60, R53 ;  /* 0x0000003c32357223 */ /* 0x000fe20000000035 */
[----:B------:R-:W-:-:S03]  /*1ac0*/  HADD2.F32 R30, -RZ, R30.H0_H0 ;  /* 0x2000001eff1e7230 */ /* 0x000fc60000004100 */
[----:B------:R-:W-:-:S04]  /*1ad0*/  FFMA R53, R51, R61, R53 ;  /* 0x0000003d33357223 */ /* 0x000fc80000000035 */
[----:B------:R-:W-:-:S04]  /*1ae0*/  FFMA R30, R5, R30, R53 ;  /* 0x0000001e051e7223 */ /* 0x000fc80000000035 */
[----:B------:R-:W-:-:S05]  /*1af0*/  FMUL R31, R30, UR10 ;  /* 0x0000000a1e1f7c20 */ /* 0x000fca0008400000 */
[----:B------:R-:W-:Y:S01]  /*1b00*/  FSET.BF.GT.AND R30, R6, R31, PT ;  /* 0x0000001f061e720a */ /* 0x000fe20003804000 */
[----:B------:R-:W-:Y:S01]  /*1b10*/  FADD R6, -R31, R6 ;  /* 0x000000061f067221 */ /* 0x000fe20000000100 */
[----:B------:R0:W-:Y:S03]  /*1b20*/  STL [R0], R31 ;  /* 0x0000001f00007387 */ /* 0x0001e60000100800 */
[----:B------:R-:W-:Y:S01]  /*1b30*/  FFMA R6, R6, R30, R31 ;  /* 0x0000001e06067223 */ /* 0x000fe2000000001f */
[----:B0-----:R-:W-:Y:S02]  /*1b40*/  IADD3 R0, PT, PT, R0, 0x4, RZ ;  /* 0x0000000400007810 */ /* 0x001fe40007ffe0ff */
[----:B----4-:R-:W-:Y:S01]  /*1b50*/  IADD3 R4, PT, PT, R4, R58, RZ ;  /* 0x0000003a04047210 */ /* 0x010fe20007ffe0ff */
[----:B------:R-:W-:Y:S06]  /*1b60*/  @P0 BRA `(.L_x_0) ;  /* 0xfffffff000440947 */ /* 0x000fec000383ffff */
[----:B------:R-:W0:Y:S01]  /*1b70*/  LDC R0, c[0x0][0x3a8] ;  /* 0x0000ea00ff007b82 */ /* 0x000e220000000800 */
[----:B------:R-:W-:Y:S01]  /*1b80*/  HFMA2 R5, -RZ, RZ, 0, 0 ;  /* 0x00000000ff057431 */ /* 0x000fe200000001ff */
[C---:B0-----:R-:W-:Y:S02]  /*1b90*/  IADD3 R2, PT, PT, R0.reuse, -0x1, RZ ;  /* 0xffffffff00027810 */ /* 0x041fe40007ffe0ff */
[----:B------:R-:W-:Y:S02]  /*1ba0*/  LOP3.LUT R3, R0, 0xfffffff0, RZ, 0xc0, !PT ;  /* 0xfffffff000037812 */ /* 0x000fe400078ec0ff */
[----:B------:R-:W-:Y:S02]  /*1bb0*/  ISETP.GE.U32.AND P3, PT, R2, 0xf, PT ;  /* 0x0000000f0200780c */ /* 0x000fe40003f66070 */
[----:B------:R-:W-:-:S11]  /*1bc0*/  MOV R2, RZ ;  /* 0x000000ff00027202 */ /* 0x000fd60000000f00 */
[----:B------:R-:W-:Y:S05]  /*1bd0*/  @!P3 BRA `(.L_x_1) ;  /* 0x0000000400fcb947 */ /* 0x000fea0003800000 */
[----:B------:R-:W-:Y:S02]  /*1be0*/  MOV R5, RZ ;  /* 0x000000ff00057202 */ /* 0x000fe40000000f00 */
[----:B------:R-:W-:-:S07]  /*1bf0*/  MOV R2, RZ ;  /* 0x000000ff00027202 */ /* 0x000fce0000000f00 */
.L_x_2:
[----:B0-----:R-:W-:-:S05]  /*1c00*/  LEA R4, R2, R1, 0x2 ;  /* 0x0000000102047211 */ /* 0x001fca00078e10ff */
[----:B------:R-:W2:Y:S04]  /*1c10*/  LDL.128 R12, [R4] ;  /* 0x00000000040c7983 */ /* 0x000ea80000100c00 */
[----:B------:R-:W3:Y:S04]  /*1c20*/  LDL.128 R20, [R4+0x10] ;  /* 0x0000100004147983 */ /* 0x000ee80000100c00 */
[----:B------:R-:W4:Y:S04]  /*1c30*/  LDL.128 R16, [R4+0x20] ;  /* 0x0000200004107983 */ /* 0x000f280000100c00 */
[----:B------:R-:W5:Y:S01]  /*1c40*/  LDL.128 R8, [R4+0x30] ;  /* 0x0000300004087983 */ /* 0x000f620000100c00 */
[----:B------:R-:W-:Y:S01]  /*1c50*/  IADD3 R2, PT, PT, R2, 0x10, RZ ;  /* 0x0000001002027810 */ /* 0x000fe20007ffe0ff */
[C---:B--2---:R-:W-:Y:S01]  /*1c60*/  FADD R12, -R6.reuse, R12 ;  /* 0x0000000c060c7221 */ /* 0x044fe20000000100 */
[C---:B------:R-:W-:Y:S01]  /*1c70*/  FADD R13, -R6.reuse, R13 ;  /* 0x0000000d060d7221 */ /* 0x040fe20000000100 */
[C---:B------:R-:W-:Y:S01]  /*1c80*/  FADD R14, -R6.reuse, R14 ;  /* 0x0000000e060e7221 */ /* 0x040fe20000000100 */
[----:B------:R-:W-:Y:S01]  /*1c90*/  FADD R15, -R6, R15 ;  /* 0x0000000f060f7221 */ /* 0x000fe20000000100 */
[----:B------:R-:W-:Y:S01]  /*1ca0*/  FMUL R12, R12, 1.4426950216293334961 ;  /* 0x3fb8aa3b0c0c7820 */ /* 0x000fe20000400000 */
[----:B------:R-:W-:Y:S01]  /*1cb0*/  FMUL R13, R13, 1.4426950216293334961 ;  /* 0x3fb8aa3b0d0d7820 */ /* 0x000fe20000400000 */
[----:B------:R-:W-:Y:S01]  /*1cc0*/  FMUL R14, R14, 1.4426950216293334961 ;  /* 0x3fb8aa3b0e0e7820 */ /* 0x000fe20000400000 */
[----:B------:R-:W-:Y:S01]  /*1cd0*/  FMUL R15, R15, 1.4426950216293334961 ;  /* 0x3fb8aa3b0f0f7820 */ /* 0x000fe20000400000 */
[----:B---3--:R-:W-:Y:S01]  /*1ce0*/  FADD R20, -R6, R20 ;  /* 0x0000001406147221 */ /* 0x008fe20000000100 */
[----:B------:R-:W-:Y:S01]  /*1cf0*/  FSETP.GEU.AND P1, PT, R12, -126, PT ;  /* 0xc2fc00000c00780b */ /* 0x000fe20003f2e000 */
[C---:B------:R-:W-:Y:S01]  /*1d00*/  FADD R21, -R6.reuse, R21 ;  /* 0x0000001506157221 */ /* 0x040fe20000000100 */
[----:B------:R-:W-:Y:S01]  /*1d10*/  FSETP.GEU.AND P2, PT, R13, -126, PT ;  /* 0xc2fc00000d00780b */ /* 0x000fe20003f4e000 */
[----:B------:R-:W-:Y:S01]  /*1d20*/  FADD R22, -R6, R22 ;  /* 0x0000001606167221 */ /* 0x000fe20000000100 */
[----:B------:R-:W-:Y:S01]  /*1d30*/  FSETP.GEU.AND P4, PT, R14, -126, PT ;  /* 0xc2fc00000e00780b */ /* 0x000fe20003f8e000 */
[C---:B------:R-:W-:Y:S01]  /*1d40*/  FADD R23, -R6.reuse, R23 ;  /* 0x0000001706177221 */ /* 0x040fe20000000100 */
[----:B------:R-:W-:Y:S01]  /*1d50*/  FSETP.GEU.AND P5, PT, R15, -126, PT ;  /* 0xc2fc00000f00780b */ /* 0x000fe20003fae000 */
[C---:B----4-:R-:W-:Y:S01]  /*1d60*/  FADD R16, -R6.reuse, R16 ;  /* 0x0000001006107221 */ /* 0x050fe20000000100 */
[----:B------:R-:W-:Y:S01]  /*1d70*/  FADD R17, -R6, R17 ;  /* 0x0000001106117221 */ /* 0x000fe20000000100 */
[----:B------:R-:W-:Y:S01]  /*1d80*/  FMUL R20, R20, 1.4426950216293334961 ;  /* 0x3fb8aa3b14147820 */ /* 0x000fe20000400000 */
[----:B------:R-:W-:Y:S01]  /*1d90*/  FMUL R21, R21, 1.4426950216293334961 ;  /* 0x3fb8aa3b15157820 */ /* 0x000fe20000400000 */
[----:B------:R-:W-:Y:S01]  /*1da0*/  FMUL R22, R22, 1.4426950216293334961 ;  /* 0x3fb8aa3b16167820 */ /* 0x000fe20000400000 */
[----:B------:R-:W-:Y:S01]  /*1db0*/  FMUL R23, R23, 1.4426950216293334961 ;  /* 0x3fb8aa3b17177820 */ /* 0x000fe20000400000 */
[----:B------:R-:W-:Y:S01]  /*1dc0*/  @!P1 FMUL R12, R12, 0.5 ;  /* 0x3f0000000c0c9820 */ /* 0x000fe20000400000 */
[----:B------:R-:W-:Y:S01]  /*1dd0*/  FMUL R16, R16, 1.4426950216293334961 ;  /* 0x3fb8aa3b10107820 */ /* 0x000fe20000400000 */
[----:B------:R-:W-:Y:S01]  /*1de0*/  @!P2 FMUL R13, R13, 0.5 ;  /* 0x3f0000000d0da820 */ /* 0x000fe20000400000 */
[----:B------:R-:W-:Y:S01]  /*1df0*/  FMUL R17, R17, 1.4426950216293334961 ;  /* 0x3fb8aa3b11117820 */ /* 0x000fe20000400000 */
[----:B------:R-:W-:Y:S01]  /*1e00*/  @!P4 FMUL R14, R14, 0.5 ;  /* 0x3f0000000e0ec820 */ /* 0x000fe20000400000 */
[----:B------:R-:W-:Y:S01]  /*1e10*/  FSETP.GEU.AND P6, PT, R20, -126, PT ;  /* 0xc2fc00001400780b */ /* 0x000fe20003fce000 */
[----:B------:R-:W-:Y:S01]  /*1e20*/  @!P5 FMUL R15, R15, 0.5 ;  /* 0x3f0000000f0fd820 */ /* 0x000fe20000400000 */
[----:B------:R-:W0:Y:S01]  /*1e30*/  MUFU.EX2 R12, R12 ;  /* 0x0000000c000c7308 */ /* 0x000e220000000800 */
[----:B------:R-:W-:Y:S01]  /*1e40*/  FSETP.GEU.AND P0, PT, R21, -126, PT ;  /* 0xc2fc00001500780b */ /* 0x000fe20003f0e000 */
[C---:B------:R-:W-:Y:S01]  /*1e50*/  FADD R18, -R6.reuse, R18 ;  /* 0x0000001206127221 */ /* 0x040fe20000000100 */
[C---:B------:R-:W-:Y:S01]  /*1e60*/  FADD R19, -R6.reuse, R19 ;  /* 0x0000001306137221 */ /* 0x040fe20000000100 */
[C---:B-----5:R-:W-:Y:S01]  /*1e70*/  FADD R8, -R6.reuse, R8 ;  /* 0x0000000806087221 */ /* 0x060fe20000000100 */
[C---:B------:R-:W-:Y:S01]  /*1e80*/  FADD R9, -R6.reuse, R9 ;  /* 0x0000000906097221 */ /* 0x040fe20000000100 */
[C---:B------:R-:W-:Y:S01]  /*1e90*/  FADD R10, -R6.reuse, R10 ;  /* 0x0000000a060a7221 */ /* 0x040fe20000000100 */
[----:B------:R-:W-:Y:S01]  /*1ea0*/  FADD R11, -R6, R11 ;  /* 0x0000000b060b7221 */ /* 0x000fe20000000100 */
[----:B------:R-:W1:Y:S01]  /*1eb0*/  MUFU.EX2 R13, R13 ;  /* 0x0000000d000d7308 */ /* 0x000e620000000800 */
[----:B------:R-:W-:Y:S01]  /*1ec0*/  FMUL R18, R18, 1.4426950216293334961 ;  /* 0x3fb8aa3b12127820 */ /* 0x000fe20000400000 */
[----:B------:R-:W-:Y:S01]  /*1ed0*/  FMUL R19, R19, 1.4426950216293334961 ;  /* 0x3fb8aa3b13137820 */ /* 0x000fe20000400000 */
[----:B------:R-:W-:Y:S01]  /*1ee0*/  @!P6 FMUL R20, R20, 0.5 ;  /* 0x3f0000001414e820 */ /* 0x000fe20000400000 */
[----:B------:R-:W-:Y:S01]  /*1ef0*/  FMUL R8, R8, 1.4426950216293334961 ;  /* 0x3fb8aa3b08087820 */ /* 0x000fe20000400000 */
[----:B------:R-:W-:Y:S01]  /*1f00*/  FMUL R9, R9, 1.4426950216293334961 ;  /* 0x3fb8aa3b09097820 */ /* 0x000fe20000400000 */
[----:B------:R-:W-:Y:S01]  /*1f10*/  @!P0 FMUL R21, R21, 0.5 ;  /* 0x3f00000015158820 */ /* 0x000fe20000400000 */
[----:B------:R-:W-:Y:S01]  /*1f20*/  FMUL R7, R10, 1.4426950216293334961 ;  /* 0x3fb8aa3b0a077820 */ /* 0x000fe20000400000 */
[----:B------:R-:W2:Y:S01]  /*1f30*/  MUFU.EX2 R14, R14 ;  /* 0x0000000e000e7308 */ /* 0x000ea20000000800 */
[----:B0-----:R-:W-:Y:S01]  /*1f40*/  @!P1 FMUL R12, R12, R12 ;  /* 0x0000000c0c0c9220 */ /* 0x001fe20000400000 */
[----:B------:R-:W-:Y:S01]  /*1f50*/  FSETP.GEU.AND P1, PT, R22, -126, PT ;  /* 0xc2fc00001600780b */ /* 0x000fe20003f2e000 */
[----:B------:R-:W-:-:S02]  /*1f60*/  FMUL R25, R11, 1.4426950216293334961 ;  /* 0x3fb8aa3b0b197820 */ /* 0x000fc40000400000 */
[----:B------:R-:W-:-:S03]  /*1f70*/  FADD R10, R12, R5 ;  /* 0x000000050c0a7221 */ /* 0x000fc60000000000 */
[----:B------:R-:W0:Y:S01]  /*1f80*/  MUFU.EX2 R15, R15 ;  /* 0x0000000f000f7308 */ /* 0x000e220000000800 */
[----:B-1----:R-:W-:Y:S01]  /*1f90*/  @!P2 FMUL R13, R13, R13 ;  /* 0x0000000d0d0da220 */ /* 0x002fe20000400000 */
[----:B------:R-:W-:-:S03]  /*1fa0*/  FSETP.GEU.AND P2, PT, R23, -126, PT ;  /* 0xc2fc00001700780b */ /* 0x000fc60003f4e000 */
[----:B------:R-:W-:Y:S02]  /*1fb0*/  FADD R5, R10, R13 ;  /* 0x0000000d0a057221 */ /* 0x000fe40000000000 */
[----:B------:R-:W-:Y:S01]  /*1fc0*/  @!P1 FMUL R22, R22, 0.5 ;  /* 0x3f00000016169820 */ /* 0x000fe20000400000 */
[----:B------:R-:W1:Y:S01]  /*1fd0*/  MUFU.EX2 R20, R20 ;  /* 0x0000001400147308 */ /* 0x000e620000000800 */
[----:B--2---:R-:W-:Y:S01]  /*1fe0*/  @!P4 FMUL R14, R14, R14 ;  /* 0x0000000e0e0ec220 */ /* 0x004fe20000400000 */
[----:B------:R-:W-:-:S03]  /*1ff0*/  FSETP.GEU.AND P4, PT, R16, -126, PT ;  /* 0xc2fc00001000780b */ /* 0x000fc60003f8e000 */
[----:B------:R-:W-:Y:S02]  /*2000*/  FADD R10, R5, R14 ;  /* 0x0000000e050a7221 */ /* 0x000fe40000000000 */
[----:B------:R-:W-:Y:S01]  /*2010*/  @!P2 FMUL R23, R23, 0.5 ;  /* 0x3f0000001717a820 */ /* 0x000fe20000400000 */
[----:B------:R-:W2:Y:S01]  /*2020*/  MUFU.EX2 R21, R21 ;  /* 0x0000001500157308 */ /* 0x000ea20000000800 */
[----:B0-----:R-:W-:Y:S01]  /*2030*/  @!P5 FMUL R15, R15, R15 ;  /* 0x0000000f0f0fd220 */ /* 0x001fe20000400000 */
[----:B------:R-:W-:-:S03]  /*2040*/  FSETP.GEU.AND P5, PT, R17, -126, PT ;  /* 0xc2fc00001100780b */ /* 0x000fc60003fae000 */
[----:B------:R-:W-:Y:S01]  /*2050*/  FADD R5, R10, R15 ;  /* 0x0000000f0a057221 */ /* 0x000fe20000000000 */
[----:B------:R0:W-:Y:S01]  /*2060*/  STL.128 [R4], R12 ;  /* 0x0000000c04007387 */ /* 0x0001e20000100c00 */
[----:B------:R-:W-:Y:S01]  /*2070*/  @!P4 FMUL R16, R16, 0.5 ;  /* 0x3f0000001010c820 */ /* 0x000fe20000400000 */
[----:B------:R-:W3:Y:S01]  /*2080*/  MUFU.EX2 R22, R22 ;  /* 0x0000001600167308 */ /* 0x000ee20000000800 */
        /* <DEDUP_REMOVED lines=10> */
[----:B---3--:R-:W-:Y:S01]  /*2130*/  @!P1 FMUL R22, R22, R22 ;  /* 0x0000001616169220 */ /* 0x008fe20000400000 */
[----:B------:R-:W-:-:S03]  /*2140*/  FSETP.GEU.AND P1, PT, R8, -126, PT ;  /* 0xc2fc00000800780b */ /* 0x000fc60003f2e000 */
[----:B------:R-:W-:Y:S02]  /*2150*/  FADD R24, R5, R22 ;  /* 0x0000001605187221 */ /* 0x000fe40000000000 */
[----:B------:R-:W-:Y:S01]  /*2160*/  @!P0 FMUL R19, R19, 0.5 ;  /* 0x3f00000013138820 */ /* 0x000fe20000400000 */
[----:B------:R-:W3:Y:S01]  /*2170*/  MUFU.EX2 R17, R17 ;  /* 0x0000001100117308 */ /* 0x000ee20000000800 */
[----:B-1----:R-:W-:Y:S01]  /*2180*/  @!P2 FMUL R23, R23, R23 ;  /* 0x000000171717a220 */ /* 0x002fe20000400000 */
[----:B------:R-:W-:-:S03]  /*2190*/  FSETP.GEU.AND P2, PT, R9, -126, PT ;  /* 0xc2fc00000900780b */ /* 0x000fc60003f4e000 */
[----:B------:R-:W-:Y:S01]  /*21a0*/  FADD R5, R24, R23 ;  /* 0x0000001718057221 */ /* 0x000fe20000000000 */
[----:B------:R0:W-:Y:S01]  /*21b0*/  STL.128 [R4+0x10], R20 ;  /* 0x0000101404007387 */ /* 0x0001e20000100c00 */
        /* <DEDUP_REMOVED lines=12> */
[----:B-1----:R-:W-:-:S04]  /*2280*/  @!P6 FMUL R18, R18, R18 ;  /* 0x000000121212e220 */ /* 0x002fc80000400000 */
[----:B------:R-:W-:Y:S02]  /*2290*/  FADD R24, R5, R18 ;  /* 0x0000001205187221 */ /* 0x000fe40000000000 */
[----:B------:R-:W-:Y:S01]  /*22a0*/  @!P5 FMUL R25, R25, 0.5 ;  /* 0x3f0000001919d820 */ /* 0x000fe20000400000 */
[----:B------:R-:W1:Y:S01]  /*22b0*/  MUFU.EX2 R9, R9 ;  /* 0x0000000900097308 */ /* 0x000e620000000800 */
[----:B--2---:R-:W-:Y:S01]  /*22c0*/  @!P0 FMUL R19, R19, R19 ;  /* 0x0000001313138220 */ /* 0x004fe20000400000 */
[----:B------:R-:W-:-:S03]  /*22d0*/  ISETP.NE.AND P0, PT, R2, R3, PT ;  /* 0x000000030200720c */ /* 0x000fc60003f05270 */
[----:B------:R-:W-:Y:S01]  /*22e0*/  FADD R5, R24, R19 ;  /* 0x0000001318057221 */ /* 0x000fe20000000000 */
[----:B------:R0:W-:Y:S02]  /*22f0*/  STL.128 [R4+0x20], R16 ;  /* 0x0000201004007387 */ /* 0x0001e40000100c00 */
[----:B------:R-:W2:Y:S01]  /*2300*/  MUFU.EX2 R10, R7 ;  /* 0x00000007000a7308 */ /* 0x000ea20000000800 */
[----:B---3--:R-:W-:-:S04]  /*2310*/  @!P1 FMUL R8, R8, R8 ;  /* 0x0000000808089220 */ /* 0x008fc80000400000 */
[----:B------:R-:W-:-:S03]  /*2320*/  FADD R24, R5, R8 ;  /* 0x0000000805187221 */ /* 0x000fc60000000000 */
[----:B------:R-:W3:Y:S01]  /*2330*/  MUFU.EX2 R11, R25 ;  /* 0x00000019000b7308 */ /* 0x000ee20000000800 */
[----:B-1----:R-:W-:-:S04]  /*2340*/  @!P2 FMUL R9, R9, R9 ;  /* 0x000000090909a220 */ /* 0x002fc80000400000 */
[----:B------:R-:W-:Y:S01]  /*2350*/  FADD R5, R24, R9 ;  /* 0x0000000918057221 */ /* 0x000fe20000000000 */
[----:B--2---:R-:W-:-:S04]  /*2360*/  @!P4 FMUL R10, R10, R10 ;  /* 0x0000000a0a0ac220 */ /* 0x004fc80000400000 */
[----:B------:R-:W-:Y:S01]  /*2370*/  FADD R24, R5, R10 ;  /* 0x0000000a05187221 */ /* 0x000fe20000000000 */
[----:B---3--:R-:W-:-:S04]  /*2380*/  @!P5 FMUL R11, R11, R11 ;  /* 0x0000000b0b0bd220 */ /* 0x008fc80000400000 */
[----:B------:R-:W-:Y:S01]  /*2390*/  FADD R5, R24, R11 ;  /* 0x0000000b18057221 */ /* 0x000fe20000000000 */
[----:B------:R0:W-:Y:S01]  /*23a0*/  STL.128 [R4+0x30], R8 ;  /* 0x0000300804007387 */ /* 0x0001e20000100c00 */
[----:B------:R-:W-:Y:S05]  /*23b0*/  @P0 BRA `(.L_x_2) ;  /* 0xfffffff800100947 */ /* 0x000fea000383ffff */
[----:B------:R-:W-:-:S07]  /*23c0*/  MOV R2, R3 ;  /* 0x0000000300027202 */ /* 0x000fce0000000f00 */
.L_x_1:
[C---:B0-----:R-:W-:Y:S02]  /*23d0*/  LOP3.LUT P0, R22, R0.reuse, 0xf, RZ, 0xc0, !PT ;  /* 0x0000000f00167812 */ /* 0x041fe4000780c0ff */
[C---:B------:R-:W-:Y:S02]  /*23e0*/  LOP3.LUT R21, R0.reuse, 0x7, RZ, 0xc0, !PT ;  /* 0x0000000700157812 */ /* 0x040fe400078ec0ff */
[----:B------:R-:W-:Y:S02]  /*23f0*/  LOP3.LUT R20, R0, 0x3, RZ, 0xc0, !PT ;  /* 0x0000000300147812 */ /* 0x000fe400078ec0ff */
[----:B------:R-:W-:Y:S02]  /*2400*/  IADD3 R24, PT, PT, R21, -0x1, RZ ;  /* 0xffffffff15187810 */ /* 0x000fe40007ffe0ff */
[----:B------:R-:W-:-:S05]  /*2410*/  IADD3 R23, PT, PT, R22, -0x1, RZ ;  /* 0xffffffff16177810 */ /* 0x000fca0007ffe0ff */
[----:B------:R-:W-:Y:S05]  /*2420*/  @!P0 BRA `(.L_x_3) ;  /* 0x0000000800608947 */ /* 0x000fea0003800000 */
[----:B------:R-:W-:Y:S02]  /*2430*/  ISETP.GE.U32.AND P1, PT, R23, 0x7, PT ;  /* 0x000000071700780c */ /* 0x000fe40003f26070 */
[----:B------:R-:W-:-:S11]  /*2440*/  ISETP.NE.AND P0, PT, R21, RZ, PT ;  /* 0x000000ff1500720c */ /* 0x000fd60003f05270 */
[----:B------:R-:W-:Y:S05]  /*2450*/  @!P1 BRA `(.L_x_4) ;  /* 0x0000000400289947 */ /* 0x000fea0003800000 */
[----:B------:R-:W-:-:S05]  /*2460*/  LEA R0, R2, R1, 0x2 ;  /* 0x0000000102007211 */ /* 0x000fca00078e10ff */
[----:B------:R-:W2:Y:S04]  /*2470*/  LDL R7, [R0] ;  /* 0x0000000000077983 */ /* 0x000ea80000100800 */
[----:B------:R-:W3:Y:S04]  /*2480*/  LDL R9, [R0+0x4] ;  /* 0x0000040000097983 */ /* 0x000ee80000100800 */
[----:B------:R-:W4:Y:S04]  /*2490*/  LDL R13, [R0+0x8] ;  /* 0x00000800000d7983 */ /* 0x000f280000100800 */
[----:B------:R-:W5:Y:S04]  /*24a0*/  LDL R15, [R0+0xc] ;  /* 0x00000c00000f7983 */ /* 0x000f680000100800 */
[----:B------:R-:W5:Y:S04]  /*24b0*/  LDL R11, [R0+0x10] ;  /* 0x00001000000b7983 */ /* 0x000f680000100800 */
[----:B------:R-:W5:Y:S04]  /*24c0*/  LDL R17, [R0+0x14] ;  /* 0x0000140000117983 */ /* 0x000f680000100800 */
[----:B------:R-:W5:Y:S04]  /*24d0*/  LDL R19, [R0+0x18] ;  /* 0x0000180000137983 */ /* 0x000f680000100800 */
[----:B------:R-:W5:Y:S01]  /*24e0*/  LDL R25, [R0+0x1c] ;  /* 0x00001c0000197983 */ /* 0x000f620000100800 */
[----:B------:R-:W-:Y:S01]  /*24f0*/  IADD3 R2, PT, PT, R2, 0x8, RZ ;  /* 0x0000000802027810 */ /* 0x000fe20007ffe0ff */
[C---:B--2---:R-:W-:Y:S01]  /*2500*/  FADD R7, -R6.reuse, R7 ;  /* 0x0000000706077221 */ /* 0x044fe20000000100 */
[----:B---3--:R-:W-:-:S03]  /*2510*/  FADD R4, -R6, R9 ;  /* 0x0000000906047221 */ /* 0x008fc60000000100 */
[----:B------:R-:W-:Y:S01]  /*2520*/  FMUL R7, R7, 1.4426950216293334961 ;  /* 0x3fb8aa3b07077820 */ /* 0x000fe20000400000 */
[----:B----4-:R-:W-:Y:S01]  /*2530*/  FADD R8, -R6, R13 ;  /* 0x0000000d06087221 */ /* 0x010fe20000000100 */
[----:B------:R-:W-:-:S03]  /*2540*/  FMUL R4, R4, 1.4426950216293334961 ;  /* 0x3fb8aa3b04047820 */ /* 0x000fc60000400000 */
[----:B------:R-:W-:Y:S01]  /*2550*/  FSETP.GEU.AND P2, PT, R7, -126, PT ;  /* 0xc2fc00000700780b */ /* 0x000fe20003f4e000 */
[----:B------:R-:W-:Y:S01]  /*2560*/  FMUL R8, R8, 1.4426950216293334961 ;  /* 0x3fb8aa3b08087820 */ /* 0x000fe20000400000 */
[----:B-----5:R-:W-:Y:S01]  /*2570*/  FADD R9, -R6, R15 ;  /* 0x0000000f06097221 */ /* 0x020fe20000000100 */
[----:B------:R-:W-:Y:S01]  /*2580*/  FSETP.GEU.AND P6, PT, R4, -126, PT ;  /* 0xc2fc00000400780b */ /* 0x000fe20003fce000 */
[----:B------:R-:W-:Y:S02]  /*2590*/  FADD R11, -R6, R11 ;  /* 0x0000000b060b7221 */ /* 0x000fe40000000100 */
[----:B------:R-:W-:Y:S01]  /*25a0*/  FSETP.GEU.AND P5, PT, R8, -126, PT ;  /* 0xc2fc00000800780b */ /* 0x000fe20003fae000 */
[----:B------:R-:W-:Y:S01]  /*25b0*/  FMUL R9, R9, 1.4426950216293334961 ;  /* 0x3fb8aa3b09097820 */ /* 0x000fe20000400000 */
[----:B------:R-:W-:Y:S01]  /*25c0*/  FADD R10, -R6, R17 ;  /* 0x00000011060a7221 */ /* 0x000fe20000000100 */
[----:B------:R-:W-:-:S04]  /*25d0*/  FMUL R11, R11, 1.4426950216293334961 ;  /* 0x3fb8aa3b0b0b7820 */ /* 0x000fc80000400000 */
[----:B------:R-:W-:Y:S01]  /*25e0*/  @!P2 FMUL R7, R7, 0.5 ;  /* 0x3f0000000707a820 */ /* 0x000fe20000400000 */
[----:B------:R-:W-:Y:S01]  /*25f0*/  FADD R12, -R6, R19 ;  /* 0x00000013060c7221 */ /* 0x000fe20000000100 */
[----:B------:R-:W-:Y:S01]  /*2600*/  FMUL R10, R10, 1.4426950216293334961 ;  /* 0x3fb8aa3b0a0a7820 */ /* 0x000fe20000400000 */
[----:B------:R-:W-:Y:S01]  /*2610*/  FSETP.GEU.AND P1, PT, R9, -126, PT ;  /* 0xc2fc00000900780b */ /* 0x000fe20003f2e000 */
[----:B------:R-:W-:Y:S01]  /*2620*/  @!P6 FMUL R4, R4, 0.5 ;  /* 0x3f0000000404e820 */ /* 0x000fe20000400000 */
[----:B------:R-:W-:Y:S01]  /*2630*/  FADD R13, -R6, R25 ;  /* 0x00000019060d7221 */ /* 0x000fe20000000100 */
[----:B------:R-:W0:Y:S01]  /*2640*/  MUFU.EX2 R7, R7 ;  /* 0x0000000700077308 */ /* 0x000e220000000800 */
[----:B------:R-:W-:Y:S01]  /*2650*/  @!P5 FMUL R8, R8, 0.5 ;  /* 0x3f0000000808d820 */ /* 0x000fe20000400000 */
[----:B------:R-:W-:Y:S01]  /*2660*/  FMUL R12, R12, 1.4426950216293334961 ;  /* 0x3fb8aa3b0c0c7820 */ /* 0x000fe20000400000 */
[----:B------:R-:W-:Y:S01]  /*2670*/  FMUL R13, R13, 1.4426950216293334961 ;  /* 0x3fb8aa3b0d0d7820 */ /* 0x000fe20000400000 */
[----:B------:R-:W-:-:S04]  /*2680*/  FSETP.GEU.AND P4, PT, R11, -126, PT ;  /* 0xc2fc00000b00780b */ /* 0x000fc80003f8e000 */
[----:B------:R-:W1:Y:S02]  /*2690*/  MUFU.EX2 R4, R4 ;  /* 0x0000000400047308 */ /* 0x000e640000000800 */
[----:B------:R-:W-:-:S06]  /*26a0*/  @!P1 FMUL R9, R9, 0.5 ;  /* 0x3f00000009099820 */ /* 0x000fcc0000400000 */
[----:B------:R-:W2:Y:S01]  /*26b0*/  MUFU.EX2 R8, R8 ;  /* 0x0000000800087308 */ /* 0x000ea20000000800 */
[----:B0-----:R-:W-:Y:S01]  /*26c0*/  @!P2 FMUL R7, R7, R7 ;  /* 0x000000070707a220 */ /* 0x001fe20000400000 */
[----:B------:R-:W-:Y:S01]  /*26d0*/  FSETP.GEU.AND P2, PT, R10, -126, PT ;  /* 0xc2fc00000a00780b */ /* 0x000fe20003f4e000 */
[----:B------:R-:W-:Y:S02]  /*26e0*/  @!P4 FMUL R11, R11, 0.5 ;  /* 0x3f0000000b0bc820 */ /* 0x000fe40000400000 */
[----:B------:R-:W-:Y:S01]  /*26f0*/  FADD R5, R5, R7 ;  /* 0x0000000705057221 */ /* 0x000fe20000000000 */
[----:B------:R0:W-:Y:S02]  /*2700*/  STL [R0], R7 ;  /* 0x0000000700007387 */ /* 0x0001e40000100800 */
[----:B------:R-:W3:Y:S01]  /*2710*/  MUFU.EX2 R9, R9 ;  /* 0x0000000900097308 */ /* 0x000ee20000000800 */
[----:B-1----:R-:W-:Y:S01]  /*2720*/  @!P6 FMUL R4, R4, R4 ;  /* 0x000000040404e220 */ /* 0x002fe20000400000 */
[----:B------:R-:W-:-:S03]  /*2730*/  FSETP.GEU.AND P6, PT, R12, -126, PT ;  /* 0xc2fc00000c00780b */ /* 0x000fc60003fce000 */
[----:B------:R-:W-:Y:S01]  /*2740*/  FADD R5, R5, R4 ;  /* 0x0000000405057221 */ /* 0x000fe20000000000 */
[----:B------:R0:W-:Y:S01]  /*2750*/  STL [R0+0x4], R4 ;  /* 0x0000040400007387 */ /* 0x0001e20000100800 */
[----:B------:R-:W-:Y:S01]  /*2760*/  @!P2 FMUL R10, R10, 0.5 ;  /* 0x3f0000000a0aa820 */ /* 0x000fe20000400000 */
[----:B------:R-:W1:Y:S01]  /*2770*/  MUFU.EX2 R11, R11 ;  /* 0x0000000b000b7308 */ /* 0x000e620000000800 */
[----:B--2---:R-:W-:Y:S01]  /*2780*/  @!P5 FMUL R8, R8, R8 ;  /* 0x000000080808d220 */ /* 0x004fe20000400000 */
[----:B------:R-:W-:-:S03]  /*2790*/  FSETP.GEU.AND P5, PT, R13, -126, PT ;  /* 0xc2fc00000d00780b */ /* 0x000fc60003fae000 */
[----:B------:R-:W-:Y:S01]  /*27a0*/  FADD R5, R5, R8 ;  /* 0x0000000805057221 */ /* 0x000fe20000000000 */
[----:B------:R0:W-:Y:S01]  /*27b0*/  STL [R0+0x8], R8 ;  /* 0x0000080800007387 */ /* 0x0001e20000100800 */
[----:B------:R-:W-:Y:S01]  /*27c0*/  @!P6 FMUL R12, R12, 0.5 ;  /* 0x3f0000000c0ce820 */ /* 0x000fe20000400000 */
[----:B------:R-:W2:Y:S01]  /*27d0*/  MUFU.EX2 R10, R10 ;  /* 0x0000000a000a7308 */ /* 0x000ea20000000800 */
[----:B---3--:R-:W-:-:S04]  /*27e0*/  @!P1 FMUL R9, R9, R9 ;  /* 0x0000000909099220 */ /* 0x008fc80000400000 */
[----:B------:R-:W-:Y:S01]  /*27f0*/  FADD R5, R5, R9 ;  /* 0x0000000905057221 */ /* 0x000fe20000000000 */
[----:B------:R0:W-:Y:S01]  /*2800*/  STL [R0+0xc], R9 ;  /* 0x00000c0900007387 */ /* 0x0001e20000100800 */
[----:B------:R-:W-:Y:S01]  /*2810*/  @!P5 FMUL R13, R13, 0.5 ;  /* 0x3f0000000d0dd820 */ /* 0x000fe20000400000 */
[----:B------:R-:W3:Y:S01]  /*2820*/  MUFU.EX2 R12, R12 ;  /* 0x0000000c000c7308 */ /* 0x000ee20000000800 */
[----:B-1----:R-:W-:-:S04]  /*2830*/  @!P4 FMUL R11, R11, R11 ;  /* 0x0000000b0b0bc220 */ /* 0x002fc80000400000 */
[----:B------:R-:W-:Y:S01]  /*2840*/  FADD R5, R5, R11 ;  /* 0x0000000b05057221 */ /* 0x000fe20000000000 */
[----:B------:R0:W-:Y:S02]  /*2850*/  STL [R0+0x10], R11 ;  /* 0x0000100b00007387 */ /* 0x0001e40000100800 */
[----:B------:R-:W1:Y:S01]  /*2860*/  MUFU.EX2 R13, R13 ;  /* 0x0000000d000d7308 */ /* 0x000e620000000800 */
[----:B--2---:R-:W-:-:S04]  /*2870*/  @!P2 FMUL R10, R10, R10 ;  /* 0x0000000a0a0aa220 */ /* 0x004fc80000400000 */
[----:B------:R-:W-:Y:S01]  /*2880*/  FADD R5, R5, R10 ;  /* 0x0000000a05057221 */ /* 0x000fe20000000000 */
[----:B------:R0:W-:Y:S01]  /*2890*/  STL [R0+0x14], R10 ;  /* 0x0000140a00007387 */ /* 0x0001e20000100800 */
[----:B---3--:R-:W-:-:S04]  /*28a0*/  @!P6 FMUL R12, R12, R12 ;  /* 0x0000000c0c0ce220 */ /* 0x008fc80000400000 */
[----:B------:R-:W-:Y:S01]  /*28b0*/  FADD R5, R5, R12 ;  /* 0x0000000c05057221 */ /* 0x000fe20000000000 */
[----:B------:R0:W-:Y:S01]  /*28c0*/  STL [R0+0x18], R12 ;  /* 0x0000180c00007387 */ /* 0x0001e20000100800 */
[----:B-1----:R-:W-:-:S04]  /*28d0*/  @!P5 FMUL R13, R13, R13 ;  /* 0x0000000d0d0dd220 */ /* 0x002fc80000400000 */
[----:B------:R-:W-:Y:S01]  /*28e0*/  FADD R5, R5, R13 ;  /* 0x0000000d05057221 */ /* 0x000fe20000000000 */
[----:B------:R0:W-:Y:S06]  /*28f0*/  STL [R0+0x1c], R13 ;  /* 0x00001c0d00007387 */ /* 0x0001ec0000100800 */
.L_x_4:
[----:B------:R-:W-:Y:S05]  /*2900*/  @!P0 BRA `(.L_x_3) ;  /* 0x0000000400288947 */ /* 0x000fea0003800000 */
[----:B------:R-:W-:Y:S02]  /*2910*/  ISETP.GE.U32.AND P0, PT, R24, 0x3, PT ;  /* 0x000000031800780c */ /* 0x000fe40003f06070 */
[----:B------:R-:W-:-:S11]  /*2920*/  ISETP.NE.AND P5, PT, R20, RZ, PT ;  /* 0x000000ff1400720c */ /* 0x000fd60003fa5270 */
[----:B------:R-:W-:Y:S05]  /*2930*/  @!P0 BRA `(.L_x_5) ;  /* 0x0000000000988947 */ /* 0x000fea0003800000 */
[----:B------:R-:W-:-:S05]  /*2940*/  LEA R15, R2, R1, 0x2 ;  /* 0x00000001020f7211 */ /* 0x000fca00078e10ff */
[----:B0-----:R-:W2:Y:S04]  /*2950*/  LDL R9, [R15+0x4] ;  /* 0x000004000f097983 */ /* 0x001ea80000100800 */
[----:B------:R-:W3:Y:S04]  /*2960*/  LDL R7, [R15] ;  /* 0x000000000f077983 */ /* 0x000ee80000100800 */
[----:B------:R-:W4:Y:S04]  /*2970*/  LDL R11, [R15+0x8] ;  /* 0x000008000f0b7983 */ /* 0x000f280000100800 */
[----:B------:R-:W5:Y:S01]  /*2980*/  LDL R13, [R15+0xc] ;  /* 0x00000c000f0d7983 */ /* 0x000f620000100800 */
[----:B------:R-:W-:Y:S01]  /*2990*/  IADD3 R2, PT, PT, R2, 0x4, RZ ;  /* 0x0000000402027810 */ /* 0x000fe20007ffe0ff */
[----:B--2---:R-:W-:-:S04]  /*29a0*/  FADD R0, -R6, R9 ;  /* 0x0000000906007221 */ /* 0x004fc80000000100 */
[----:B------:R-:W-:Y:S01]  /*29b0*/  FMUL R4, R0, 1.4426950216293334961 ;  /* 0x3fb8aa3b00047820 */ /* 0x000fe20000400000 */
[C---:B---3--:R-:W-:Y:S01]  /*29c0*/  FADD R7, -R6.reuse, R7 ;  /* 0x0000000706077221 */ /* 0x048fe20000000100 */
[C---:B----4-:R-:W-:Y:S01]  /*29d0*/  FADD R8, -R6.reuse, R11 ;  /* 0x0000000b06087221 */ /* 0x050fe20000000100 */
[----:B-----5:R-:W-:Y:S02]  /*29e0*/  FADD R0, -R6, R13 ;  /* 0x0000000d06007221 */ /* 0x020fe40000000100 */
[----:B------:R-:W-:Y:S01]  /*29f0*/  FMUL R7, R7, 1.4426950216293334961 ;  /* 0x3fb8aa3b07077820 */ /* 0x000fe20000400000 */
[----:B------:R-:W-:Y:S01]  /*2a00*/  FMUL R9, R8, 1.4426950216293334961 ;  /* 0x3fb8aa3b08097820 */ /* 0x000fe20000400000 */
[----:B------:R-:W-:Y:S01]  /*2a10*/  FMUL R11, R0, 1.4426950216293334961 ;  /* 0x3fb8aa3b000b7820 */ /* 0x000fe20000400000 */
[----:B------:R-:W-:Y:S02]  /*2a20*/  FSETP.GEU.AND P1, PT, R4, -126, PT ;  /* 0xc2fc00000400780b */ /* 0x000fe40003f2e000 */
[----:B------:R-:W-:-:S02]  /*2a30*/  FSETP.GEU.AND P0, PT, R7, -126, PT ;  /* 0xc2fc00000700780b */ /* 0x000fc40003f0e000 */
[----:B------:R-:W-:Y:S02]  /*2a40*/  FSETP.GEU.AND P2, PT, R9, -126, PT ;  /* 0xc2fc00000900780b */ /* 0x000fe40003f4e000 */
[----:B------:R-:W-:-:S07]  /*2a50*/  FSETP.GEU.AND P4, PT, R11, -126, PT ;  /* 0xc2fc00000b00780b */ /* 0x000fce0003f8e000 */
[----:B------:R-:W-:Y:S02]  /*2a60*/  @!P1 FMUL R4, R4, 0.5 ;  /* 0x3f00000004049820 */ /* 0x000fe40000400000 */
[----:B------:R-:W-:Y:S02]  /*2a70*/  @!P0 FMUL R7, R7, 0.5 ;  /* 0x3f00000007078820 */ /* 0x000fe40000400000 */
[----:B------:R-:W-:Y:S02]  /*2a80*/  @!P2 FMUL R9, R9, 0.5 ;  /* 0x3f0000000909a820 */ /* 0x000fe40000400000 */
[----:B------:R-:W-:Y:S01]  /*2a90*/  @!P4 FMUL R11, R11, 0.5 ;  /* 0x3f0000000b0bc820 */ /* 0x000fe20000400000 */
[----:B------:R-:W0:Y:S08]  /*2aa0*/  MUFU.EX2 R0, R7 ;  /* 0x0000000700007308 */ /* 0x000e300000000800 */
[----:B------:R-:W1:Y:S08]  /*2ab0*/  MUFU.EX2 R8, R4 ;  /* 0x0000000400087308 */ /* 0x000e700000000800 */
[----:B------:R-:W2:Y:S08]  /*2ac0*/  MUFU.EX2 R10, R9 ;  /* 0x00000009000a7308 */ /* 0x000eb00000000800 */
[----:B------:R-:W3:Y:S01]  /*2ad0*/  MUFU.EX2 R12, R11 ;  /* 0x0000000b000c7308 */ /* 0x000ee20000000800 */
[----:B0-----:R-:W-:Y:S01]  /*2ae0*/  @!P0 FMUL R0, R0, R0 ;  /* 0x0000000000008220 */ /* 0x001fe20000400000 */
[----:B-1----:R-:W-:Y:S01]  /*2af0*/  @!P1 FMUL R8, R8, R8 ;  /* 0x0000000808089220 */ /* 0x002fe20000400000 */
[----:B--2---:R-:W-:-:S03]  /*2b00*/  @!P2 FMUL R10, R10, R10 ;  /* 0x0000000a0a0aa220 */ /* 0x004fc60000400000 */
[----:B------:R1:W-:Y:S01]  /*2b10*/  STL [R15], R0 ;  /* 0x000000000f007387 */ /* 0x0003e20000100800 */
[----:B---3--:R-:W-:-:S03]  /*2b20*/  @!P4 FMUL R12, R12, R12 ;  /* 0x0000000c0c0cc220 */ /* 0x008fc60000400000 */
[----:B------:R1:W-:Y:S04]  /*2b30*/  STL [R15+0x4], R8 ;  /* 0x000004080f007387 */ /* 0x0003e80000100800 */
[----:B------:R1:W-:Y:S04]  /*2b40*/  STL [R15+0x8], R10 ;  /* 0x0000080a0f007387 */ /* 0x0003e80000100800 */
[----:B------:R1:W-:Y:S01]  /*2b50*/  STL [R15+0xc], R12 ;  /* 0x00000c0c0f007387 */ /* 0x0003e20000100800 */
[----:B------:R-:W-:-:S04]  /*2b60*/  FADD R5, R5, R0 ;  /* 0x0000000005057221 */ /* 0x000fc80000000000 */
[----:B------:R-:W-:-:S04]  /*2b70*/  FADD R5, R5, R8 ;  /* 0x0000000805057221 */ /* 0x000fc80000000000 */
[----:B------:R-:W-:-:S04]  /*2b80*/  FADD R5, R5, R10 ;  /* 0x0000000a05057221 */ /* 0x000fc80000000000 */
[----:B-1----:R-:W-:-:S07]  /*2b90*/  FADD R5, R5, R12 ;  /* 0x0000000c05057221 */ /* 0x002fce0000000000 */
.L_x_5:
[----:B------:R-:W-:Y:S05]  /*2ba0*/  @!P5 BRA `(.L_x_3) ;  /* 0x000000000080d947 */ /* 0x000fea0003800000 */
[----:B0-----:R-:W-:-:S05]  /*2bb0*/  LEA R0, R2, R1, 0x2 ;  /* 0x0000000102007211 */ /* 0x001fca00078e10ff */
[----:B------:R-:W2:Y:S02]  /*2bc0*/  LDL R7, [R0] ;  /* 0x0000000000077983 */ /* 0x000ea40000100800 */
[----:B--2---:R-:W-:-:S04]  /*2bd0*/  FADD R7, -R6, R7 ;  /* 0x0000000706077221 */ /* 0x004fc80000000100 */
[----:B------:R-:W-:-:S05]  /*2be0*/  FMUL R7, R7, 1.4426950216293334961 ;  /* 0x3fb8aa3b07077820 */ /* 0x000fca0000400000 */
[----:B------:R-:W-:-:S13]  /*2bf0*/  FSETP.GEU.AND P0, PT, R7, -126, PT ;  /* 0xc2fc00000700780b */ /* 0x000fda0003f0e000 */
[----:B------:R-:W-:-:S04]  /*2c00*/  @!P0 FMUL R7, R7, 0.5 ;  /* 0x3f00000007078820 */ /* 0x000fc80000400000 */
[----:B------:R-:W0:Y:S02]  /*2c10*/  MUFU.EX2 R2, R7 ;  /* 0x0000000700027308 */ /* 0x000e240000000800 */
[----:B0-----:R-:W-:Y:S01]  /*2c20*/  @!P0 FMUL R2, R2, R2 ;  /* 0x0000000202028220 */ /* 0x001fe20000400000 */
[----:B------:R-:W-:-:S03]  /*2c30*/  ISETP.NE.AND P0, PT, R20, 0x1, PT ;  /* 0x000000011400780c */ /* 0x000fc60003f05270 */
[----:B------:R-:W-:Y:S01]  /*2c40*/  FADD R5, R5, R2 ;  /* 0x0000000205057221 */ /* 0x000fe20000000000 */
[----:B------:R1:W-:Y:S09]  /*2c50*/  STL [R0], R2 ;  /* 0x0000000200007387 */ /* 0x0003f20000100800 */
[----:B------:R-:W-:Y:S05]  /*2c60*/  @!P0 BRA `(.L_x_3) ;  /* 0x0000000000508947 */ /* 0x000fea0003800000 */
[----:B------:R-:W1:Y:S02]  /*2c70*/  LDL R7, [R0+0x4] ;  /* 0x0000040000077983 */ /* 0x000e640000100800 */
[----:B-1----:R-:W-:-:S04]  /*2c80*/  FADD R2, -R6, R7 ;  /* 0x0000000706027221 */ /* 0x002fc80000000100 */
[----:B------:R-:W-:-:S05]  /*2c90*/  FMUL R2, R2, 1.4426950216293334961 ;  /* 0x3fb8aa3b02027820 */ /* 0x000fca0000400000 */
[----:B------:R-:W-:-:S13]  /*2ca0*/  FSETP.GEU.AND P0, PT, R2, -126, PT ;  /* 0xc2fc00000200780b */ /* 0x000fda0003f0e000 */
[----:B------:R-:W-:-:S04]  /*2cb0*/  @!P0 FMUL R2, R2, 0.5 ;  /* 0x3f00000002028820 */ /* 0x000fc80000400000 */
[----:B------:R-:W0:Y:S02]  /*2cc0*/  MUFU.EX2 R4, R2 ;  /* 0x0000000200047308 */ /* 0x000e240000000800 */
[----:B0-----:R-:W-:Y:S01]  /*2cd0*/  @!P0 FMUL R4, R4, R4 ;  /* 0x0000000404048220 */ /* 0x001fe20000400000 */
[----:B------:R-:W-:-:S03]  /*2ce0*/  ISETP.NE.AND P0, PT, R20, 0x2, PT ;  /* 0x000000021400780c */ /* 0x000fc60003f05270 */
[----:B------:R-:W-:Y:S01]  /*2cf0*/  FADD R5, R5, R4 ;  /* 0x0000000405057221 */ /* 0x000fe20000000000 */
[----:B------:R2:W-:Y:S09]  /*2d00*/  STL [R0+0x4], R4 ;  /* 0x0000040400007387 */ /* 0x0005f20000100800 */
[----:B------:R-:W-:Y:S05]  /*2d10*/  @!P0 BRA `(.L_x_3) ;  /* 0x0000000000248947 */ /* 0x000fea0003800000 */
[----:B------:R-:W3:Y:S02]  /*2d20*/  LDL R7, [R0+0x8] ;  /* 0x0000080000077983 */ /* 0x000ee40000100800 */
[----:B---3--:R-:W-:-:S04]  /*2d30*/  FADD R6, -R6, R7 ;  /* 0x0000000706067221 */ /* 0x008fc80000000100 */
[----:B------:R-:W-:-:S05]  /*2d40*/  FMUL R6, R6, 1.4426950216293334961 ;  /* 0x3fb8aa3b06067820 */ /* 0x000fca0000400000 */
[----:B------:R-:W-:-:S13]  /*2d50*/  FSETP.GEU.AND P0, PT, R6, -126, PT ;  /* 0xc2fc00000600780b */ /* 0x000fda0003f0e000 */
[----:B------:R-:W-:-:S04]  /*2d60*/  @!P0 FMUL R6, R6, 0.5 ;  /* 0x3f00000006068820 */ /* 0x000fc80000400000 */
[----:B------:R-:W0:Y:S02]  /*2d70*/  MUFU.EX2 R2, R6 ;  /* 0x0000000600027308 */ /* 0x000e240000000800 */
[----:B0-----:R-:W-:-:S04]  /*2d80*/  @!P0 FMUL R2, R2, R2 ;  /* 0x0000000202028220 */ /* 0x001fc80000400000 */
[----:B------:R-:W-:Y:S01]  /*2d90*/  FADD R5, R5, R2 ;  /* 0x0000000205057221 */ /* 0x000fe20000000000 */
[----:B------:R3:W-:Y:S06]  /*2da0*/  STL [R0+0x8], R2 ;  /* 0x0000080200007387 */ /* 0x0007ec0000100800 */
.L_x_3:
[----:B0123--:R-:W-:Y:S01]  /*2db0*/  IADD3 R0, PT, PT, R5, 0x1800000, RZ ;  /* 0x0180000005007810 */ /* 0x00ffe20007ffe0ff */
[----:B------:R-:W-:Y:S03]  /*2dc0*/  BSSY.RECONVERGENT B0, `(.L_x_6) ;  /* 0x000000c000007945 */ /* 0x000fe60003800200 */
[----:B------:R-:W-:-:S04]  /*2dd0*/  LOP3.LUT R0, R0, 0x7f800000, RZ, 0xc0, !PT ;  /* 0x7f80000000007812 */ /* 0x000fc800078ec0ff */
[----:B------:R-:W-:-:S13]  /*2de0*/  ISETP.GT.U32.AND P0, PT, R0, 0x1ffffff, PT ;  /* 0x01ffffff0000780c */ /* 0x000fda0003f04070 */
[----:B------:R-:W-:Y:S05]  /*2df0*/  @P0 BRA `(.L_x_7) ;  /* 0x0000000000100947 */ /* 0x000fea0003800000 */
[----:B------:R-:W-:Y:S02]  /*2e00*/  MOV R2, R5 ;  /* 0x0000000500027202 */ /* 0x000fe40000000f00 */
[----:B------:R-:W-:-:S07]  /*2e10*/  MOV R8, 0x2e30 ;  /* 0x00002e3000087802 */ /* 0x000fce0000000f00 */
[----:B------:R-:W-:Y:S05]  /*2e20*/  CALL.REL.NOINC `($__internal_0_$__cuda_sm20_rcp_rn_f32_slowpath) ;  /* 0x0000002000c07944 */ /* 0x000fea0003c00000 */
[----:B------:R-:W-:Y:S05]  /*2e30*/  BRA `(.L_x_8) ;  /* 0x0000000000107947 */ /* 0x000fea0003800000 */
.L_x_7:
[----:B------:R-:W0:Y:S02]  /*2e40*/  MUFU.RCP R0, R5 ;  /* 0x0000000500007308 */ /* 0x000e240000001000 */
[----:B0-----:R-:W-:-:S04]  /*2e50*/  FFMA R2, R0, R5, -1 ;  /* 0xbf80000000027423 */ /* 0x001fc80000000005 */
[----:B------:R-:W-:-:S04]  /*2e60*/  FADD.FTZ R7, -R2, -RZ ;  /* 0x800000ff02077221 */ /* 0x000fc80000010100 */
[----:B------:R-:W-:-:S07]  /*2e70*/  FFMA R0, R0, R7, R0 ;  /* 0x0000000700007223 */ /* 0x000fce0000000000 */
.L_x_8:
[----:B------:R-:W-:Y:S05]  /*2e80*/  BSYNC.RECONVERGENT B0 ;  /* 0x0000000000007941 */ /* 0x000fea0003800200 */
.L_x_6:
[----:B------:R-:W-:Y:S01]  /*2e90*/  HFMA2 R2, -RZ, RZ, 0, 0 ;  /* 0x00000000ff027431 */ /* 0x000fe200000001ff */
[----:B------:R-:W-:Y:S06]  /*2ea0*/  @!P3 BRA `(.L_x_9) ;  /* 0x000000000078b947 */ /* 0x000fec0003800000 */
[----:B------:R-:W-:-:S07]  /*2eb0*/  MOV R2, RZ ;  /* 0x000000ff00027202 */ /* 0x000fce0000000f00 */
.L_x_10:
[----:B0-----:R-:W-:-:S05]  /*2ec0*/  LEA R25, R2, R1, 0x2 ;  /* 0x0000000102197211 */ /* 0x001fca00078e10ff */
[----:B------:R-:W2:Y:S04]  /*2ed0*/  LDL.128 R8, [R25] ;  /* 0x0000000019087983 */ /* 0x000ea80000100c00 */
[----:B------:R-:W3:Y:S04]  /*2ee0*/  LDL.128 R16, [R25+0x10] ;  /* 0x0000100019107983 */ /* 0x000ee80000100c00 */
[----:B------:R-:W4:Y:S04]  /*2ef0*/  LDL.128 R12, [R25+0x20] ;  /* 0x00002000190c7983 */ /* 0x000f280000100c00 */
[----:B------:R-:W5:Y:S01]  /*2f00*/  LDL.128 R4, [R25+0x30] ;  /* 0x0000300019047983 */ /* 0x000f620000100c00 */
[----:B------:R-:W-:-:S04]  /*2f10*/  IADD3 R2, PT, PT, R2, 0x10, RZ ;  /* 0x0000001002027810 */ /* 0x000fc80007ffe0ff */
[----:B------:R-:W-:Y:S01]  /*2f20*/  ISETP.NE.AND P0, PT, R2, R3, PT ;  /* 0x000000030200720c */ /* 0x000fe20003f05270 */
[-C--:B--2---:R-:W-:Y:S01]  /*2f30*/  FMUL R8, R8, R0.reuse ;  /* 0x0000000008087220 */ /* 0x084fe20000400000 */
[-C--:B------:R-:W-:Y:S01]  /*2f40*/  FMUL R9, R9, R0.reuse ;  /* 0x0000000009097220 */ /* 0x080fe20000400000 */
[-C--:B------:R-:W-:Y:S01]  /*2f50*/  FMUL R10, R10, R0.reuse ;  /* 0x000000000a0a7220 */ /* 0x080fe20000400000 */
[-C--:B------:R-:W-:Y:S01]  /*2f60*/  FMUL R11, R11, R0.reuse ;  /* 0x000000000b0b7220 */ /* 0x080fe20000400000 */
[-C--:B---3--:R-:W-:Y:S01]  /*2f70*/  FMUL R16, R16, R0.reuse ;  /* 0x0000000010107220 */ /* 0x088fe20000400000 */
[-C--:B------:R-:W-:Y:S01]  /*2f80*/  FMUL R17, R17, R0.reuse ;  /* 0x0000000011117220 */ /* 0x080fe20000400000 */
[-C--:B------:R-:W-:Y:S01]  /*2f90*/  FMUL R18, R18, R0.reuse ;  /* 0x0000000012127220 */ /* 0x080fe20000400000 */
[-C--:B------:R-:W-:Y:S01]  /*2fa0*/  FMUL R19, R19, R0.reuse ;  /* 0x0000000013137220 */ /* 0x080fe20000400000 */
[-C--:B----4-:R-:W-:Y:S01]  /*2fb0*/  FMUL R12, R12, R0.reuse ;  /* 0x000000000c0c7220 */ /* 0x090fe20000400000 */
[-C--:B------:R-:W-:Y:S01]  /*2fc0*/  FMUL R13, R13, R0.reuse ;  /* 0x000000000d0d7220 */ /* 0x080fe20000400000 */
[-C--:B------:R-:W-:Y:S01]  /*2fd0*/  FMUL R14, R14, R0.reuse ;  /* 0x000000000e0e7220 */ /* 0x080fe20000400000 */
[-C--:B------:R-:W-:Y:S01]  /*2fe0*/  FMUL R15, R15, R0.reuse ;  /* 0x000000000f0f7220 */ /* 0x080fe20000400000 */
[-C--:B-----5:R-:W-:Y:S01]  /*2ff0*/  FMUL R4, R4, R0.reuse ;  /* 0x0000000004047220 */ /* 0x0a0fe20000400000 */
[-C--:B------:R-:W-:Y:S01]  /*3000*/  FMUL R5, R5, R0.reuse ;  /* 0x0000000005057220 */ /* 0x080fe20000400000 */
[-C--:B------:R-:W-:Y:S01]  /*3010*/  FMUL R6, R6, R0.reuse ;  /* 0x0000000006067220 */ /* 0x080fe20000400000 */
[----:B------:R-:W-:Y:S01]  /*3020*/  FMUL R7, R7, R0 ;  /* 0x0000000007077220 */ /* 0x000fe20000400000 */
[----:B------:R0:W-:Y:S04]  /*3030*/  STL.128 [R25], R8 ;  /* 0x0000000819007387 */ /* 0x0001e80000100c00 */
[----:B------:R0:W-:Y:S04]  /*3040*/  STL.128 [R25+0x10], R16 ;  /* 0x0000101019007387 */ /* 0x0001e80000100c00 */
[----:B------:R0:W-:Y:S04]  /*3050*/  STL.128 [R25+0x20], R12 ;  /* 0x0000200c19007387 */ /* 0x0001e80000100c00 */
[----:B------:R0:W-:Y:S01]  /*3060*/  STL.128 [R25+0x30], R4 ;  /* 0x0000300419007387 */ /* 0x0001e20000100c00 */
[----:B------:R-:W-:Y:S05]  /*3070*/  @P0 BRA `(.L_x_10) ;  /* 0xfffffffc00900947 */ /* 0x000fea000383ffff */
[----:B------:R-:W-:-:S07]  /*3080*/  MOV R2, R3 ;  /* 0x0000000300027202 */ /* 0x000fce0000000f00 */
.L_x_9:
[----:B------:R-:W-:-:S13]  /*3090*/  ISETP.NE.AND P0, PT, R22, RZ, PT ;  /* 0x000000ff1600720c */ /* 0x000fda0003f05270 */
[----:B------:R-:W-:Y:S05]  /*30a0*/  @!P0 BRA `(.L_x_11) ;  /* 0x0000000000f88947 */ /* 0x000fea0003800000 */
[----:B------:R-:W-:Y:S02]  /*30b0*/  ISETP.GE.U32.AND P0, PT, R23, 0x7, PT ;  /* 0x000000071700780c */ /* 0x000fe40003f06070 */
[----:B------:R-:W-:-:S11]  /*30c0*/  ISETP.NE.AND P1, PT, R21, RZ, PT ;  /* 0x000000ff1500720c */ /* 0x000fd60003f25270 */
[----:B------:R-:W-:Y:S05]  /*30d0*/  @!P0 BRA `(.L_x_12) ;  /* 0x0000000000688947 */ /* 0x000fea0003800000 */
[----:B------:R-:W-:-:S05]  /*30e0*/  LEA R3, R2, R1, 0x2 ;  /* 0x0000000102037211 */ /* 0x000fca00078e10ff */
[----:B0-----:R-:W2:Y:S04]  /*30f0*/  LDL R5, [R3] ;  /* 0x0000000003057983 */ /* 0x001ea80000100800 */
        /* <DEDUP_REMOVED lines=8> */
[----:B--2---:R-:W-:Y:S01]  /*3180*/  FMUL R4, R5, R0 ;  /* 0x0000000005047220 */ /* 0x004fe20000400000 */
[----:B---3--:R-:W-:-:S04]  /*3190*/  FMUL R6, R0, R9 ;  /* 0x0000000900067220 */ /* 0x008fc80000400000 */
[----:B------:R1:W-:Y:S01]  /*31a0*/  STL [R3], R4 ;  /* 0x0000000403007387 */ /* 0x0003e20000100800 */
[----:B----4-:R-:W-:-:S03]  /*31b0*/  FMUL R8, R0, R11 ;  /* 0x0000000b00087220 */ /* 0x010fc60000400000 */
[----:B------:R1:W-:Y:S01]  /*31c0*/  STL [R3+0x4], R6 ;  /* 0x0000040603007387 */ /* 0x0003e20000100800 */
[----:B-----5:R-:W-:-:S03]  /*31d0*/  FMUL R10, R0, R13 ;  /* 0x0000000d000a7220 */ /* 0x020fc60000400000 */
[----:B------:R1:W-:Y:S01]  /*31e0*/  STL [R3+0x8], R8 ;  /* 0x0000080803007387 */ /* 0x0003e20000100800 */
[----:B------:R-:W-:-:S03]  /*31f0*/  FMUL R12, R7, R0 ;  /* 0x00000000070c7220 */ /* 0x000fc60000400000 */
[----:B------:R1:W-:Y:S01]  /*3200*/  STL [R3+0xc], R10 ;  /* 0x00000c0a03007387 */ /* 0x0003e20000100800 */
[----:B------:R-:W-:-:S03]  /*3210*/  FMUL R14, R0, R15 ;  /* 0x0000000f000e7220 */ /* 0x000fc60000400000 */
[----:B------:R1:W-:Y:S01]  /*3220*/  STL [R3+0x10], R12 ;  /* 0x0000100c03007387 */ /* 0x0003e20000100800 */
[----:B------:R-:W-:-:S03]  /*3230*/  FMUL R16, R0, R17 ;  /* 0x0000001100107220 */ /* 0x000fc60000400000 */
[----:B------:R1:W-:Y:S01]  /*3240*/  STL [R3+0x14], R14 ;  /* 0x0000140e03007387 */ /* 0x0003e20000100800 */
[----:B------:R-:W-:-:S03]  /*3250*/  FMUL R18, R0, R19 ;  /* 0x0000001300127220 */ /* 0x000fc60000400000 */
[----:B------:R1:W-:Y:S04]  /*3260*/  STL [R3+0x18], R16 ;  /* 0x0000181003007387 */ /* 0x0003e80000100800 */
[----:B------:R1:W-:Y:S02]  /*3270*/  STL [R3+0x1c], R18 ;  /* 0x00001c1203007387 */ /* 0x0003e40000100800 */
.L_x_12:
[----:B------:R-:W-:Y:S05]  /*3280*/  @!P1 BRA `(.L_x_11) ;  /* 0x0000000000809947 */ /* 0x000fea0003800000 */
[----:B------:R-:W-:Y:S02]  /*3290*/  ISETP.GE.U32.AND P0, PT, R24, 0x3, PT ;  /* 0x000000031800780c */ /* 0x000fe40003f06070 */
[----:B------:R-:W-:-:S11]  /*32a0*/  ISETP.NE.AND P1, PT, R20, RZ, PT ;  /* 0x000000ff1400720c */ /* 0x000fd60003f25270 */
[----:B------:R-:W-:Y:S05]  /*32b0*/  @!P0 BRA `(.L_x_13) ;  /* 0x0000000000388947 */ /* 0x000fea0003800000 */
[----:B01----:R-:W-:-:S05]  /*32c0*/  LEA R8, R2, R1, 0x2 ;  /* 0x0000000102087211 */ /* 0x003fca00078e10ff */
[----:B------:R-:W2:Y:S04]  /*32d0*/  LDL R5, [R8+0x4] ;  /* 0x0000040008057983 */ /* 0x000ea80000100800 */
[----:B------:R-:W3:Y:S04]  /*32e0*/  LDL R3, [R8] ;  /* 0x0000000008037983 */ /* 0x000ee80000100800 */
[----:B------:R-:W4:Y:S04]  /*32f0*/  LDL R7, [R8+0x8] ;  /* 0x0000080008077983 */ /* 0x000f280000100800 */
[----:B------:R-:W5:Y:S01]  /*3300*/  LDL R9, [R8+0xc] ;  /* 0x00000c0008097983 */ /* 0x000f620000100800 */
[----:B------:R-:W-:Y:S01]  /*3310*/  IADD3 R2, PT, PT, R2, 0x4, RZ ;  /* 0x0000000402027810 */ /* 0x000fe20007ffe0ff */
[C---:B--2---:R-:W-:Y:S01]  /*3320*/  FMUL R4, R0.reuse, R5 ;  /* 0x0000000500047220 */ /* 0x044fe20000400000 */
[----:B---3--:R-:W-:Y:S01]  /*3330*/  FMUL R3, R3, R0 ;  /* 0x0000000003037220 */ /* 0x008fe20000400000 */
[C---:B----4-:R-:W-:Y:S01]  /*3340*/  FMUL R5, R0.reuse, R7 ;  /* 0x0000000700057220 */ /* 0x050fe20000400000 */
[----:B-----5:R-:W-:-:S03]  /*3350*/  FMUL R6, R0, R9 ;  /* 0x0000000900067220 */ /* 0x020fc60000400000 */
[----:B------:R2:W-:Y:S04]  /*3360*/  STL [R8], R3 ;  /* 0x0000000308007387 */ /* 0x0005e80000100800 */
[----:B------:R2:W-:Y:S04]  /*3370*/  STL [R8+0x4], R4 ;  /* 0x0000040408007387 */ /* 0x0005e80000100800 */
[----:B------:R2:W-:Y:S04]  /*3380*/  STL [R8+0x8], R5 ;  /* 0x0000080508007387 */ /* 0x0005e80000100800 */
[----:B------:R2:W-:Y:S02]  /*3390*/  STL [R8+0xc], R6 ;  /* 0x00000c0608007387 */ /* 0x0005e40000100800 */
.L_x_13:
[----:B------:R-:W-:Y:S05]  /*33a0*/  @!P1 BRA `(.L_x_11) ;  /* 0x0000000000389947 */ /* 0x000fea0003800000 */
[----:B------:R-:W-:-:S05]  /*33b0*/  LEA R2, R2, R1, 0x2 ;  /* 0x0000000102027211 */ /* 0x000fca00078e10ff */
[----:B-12---:R-:W2:Y:S01]  /*33c0*/  LDL R3, [R2] ;  /* 0x0000000002037983 */ /* 0x006ea20000100800 */
[----:B------:R-:W-:Y:S01]  /*33d0*/  ISETP.NE.AND P0, PT, R20, 0x1, PT ;  /* 0x000000011400780c */ /* 0x000fe20003f05270 */
[----:B--2---:R-:W-:-:S05]  /*33e0*/  FMUL R3, R3, R0 ;  /* 0x0000000003037220 */ /* 0x004fca0000400000 */
[----:B------:R3:W-:Y:S07]  /*33f0*/  STL [R2], R3 ;  /* 0x0000000302007387 */ /* 0x0007ee0000100800 */
[----:B------:R-:W-:Y:S05]  /*3400*/  @!P0 BRA `(.L_x_11) ;  /* 0x0000000000208947 */ /* 0x000fea0003800000 */
[----:B---3--:R-:W2:Y:S01]  /*3410*/  LDL R3, [R2+0x4] ;  /* 0x0000040002037983 */ /* 0x008ea20000100800 */
[----:B------:R-:W-:Y:S01]  /*3420*/  ISETP.NE.AND P0, PT, R20, 0x2, PT ;  /* 0x000000021400780c */ /* 0x000fe20003f05270 */
[----:B--2---:R-:W-:-:S05]  /*3430*/  FMUL R3, R0, R3 ;  /* 0x0000000300037220 */ /* 0x004fca0000400000 */
[----:B------:R4:W-:Y:S07]  /*3440*/  STL [R2+0x4], R3 ;  /* 0x0000040302007387 */ /* 0x0009ee0000100800 */
[----:B------:R-:W-:Y:S05]  /*3450*/  @!P0 BRA `(.L_x_11) ;  /* 0x00000000000c8947 */ /* 0x000fea0003800000 */
[----:B----4-:R-:W2:Y:S02]  /*3460*/  LDL R3, [R2+0x8] ;  /* 0x0000080002037983 */ /* 0x010ea40000100800 */
[----:B--2---:R-:W-:-:S05]  /*3470*/  FMUL R3, R0, R3 ;  /* 0x0000000300037220 */ /* 0x004fca0000400000 */
[----:B------:R1:W-:Y:S02]  /*3480*/  STL [R2+0x8], R3 ;  /* 0x0000080302007387 */ /* 0x0003e40000100800 */
.L_x_11:
[----:B------:R-:W5:Y:S01]  /*3490*/  S2UR UR4, SR_CTAID.X ;  /* 0x00000000000479c3 */ /* 0x000f620000002500 */
[----:B------:R-:W5:Y:S01]  /*34a0*/  LDCU.64 UR12, c[0x0][0x3a8] ;  /* 0x00007500ff0c77ac */ /* 0x000f620008000a00 */
[----:B------:R-:W-:Y:S01]  /*34b0*/  STL [R1+0x838], RZ ;  /* 0x000838ff01007387 */ /* 0x000fe20000100800 */
[----:B------:R-:W-:Y:S01]  /*34c0*/  HFMA2 R52, -RZ, RZ, 0, 0 ;  /* 0x00000000ff347431 */ /* 0x000fe200000001ff */
[----:B------:R-:W-:Y:S02]  /*34d0*/  CS2R R46, SRZ ;  /* 0x00000000002e7805 */ /* 0x000fe4000001ff00 */
[----:B------:R-:W-:Y:S01]  /*34e0*/  CS2R R42, SRZ ;  /* 0x00000000002a7805 */ /* 0x000fe2000001ff00 */
[----:B------:R-:W-:Y:S01]  /*34f0*/  STL [R1+0x834], RZ ;  /* 0x000834ff01007387 */ /* 0x000fe20000100800 */
[----:B------:R-:W-:Y:S02]  /*3500*/  CS2R R44, SRZ ;  /* 0x00000000002c7805 */ /* 0x000fe4000001ff00 */
[----:B012---:R-:W-:-:S02]  /*3510*/  CS2R R8, SRZ ;  /* 0x0000000000087805 */ /* 0x007fc4000001ff00 */
[----:B------:R-:W-:Y:S01]  /*3520*/  CS2R R40, SRZ ;  /* 0x0000000000287805 */ /* 0x000fe2000001ff00 */
[----:B------:R-:W-:Y:S01]  /*3530*/  STL [R1+0x830], RZ ;  /* 0x000830ff01007387 */ /* 0x000fe20000100800 */
[----:B------:R-:W-:Y:S02]  /*3540*/  CS2R R10, SRZ ;  /* 0x00000000000a7805 */ /* 0x000fe4000001ff00 */
[----:B------:R-:W-:Y:S02]  /*3550*/  CS2R R12, SRZ ;  /* 0x00000000000c7805 */ /* 0x000fe4000001ff00 */
[----:B------:R-:W-:Y:S01]  /*3560*/  CS2R R6, SRZ ;  /* 0x0000000000067805 */ /* 0x000fe2000001ff00 */
[----:B------:R-:W-:Y:S01]  /*3570*/  STL [R1+0x82c], RZ ;  /* 0x00082cff01007387 */ /* 0x000fe20000100800 */
[----:B------:R-:W-:Y:S02]  /*3580*/  CS2R R14, SRZ ;  /* 0x00000000000e7805 */ /* 0x000fe4000001ff00 */
[----:B------:R-:W-:-:S02]  /*3590*/  CS2R R20, SRZ ;  /* 0x0000000000147805 */ /* 0x000fc4000001ff00 */
[----:B------:R-:W-:Y:S01]  /*35a0*/  CS2R R18, SRZ ;  /* 0x0000000000127805 */ /* 0x000fe2000001ff00 */
[----:B------:R-:W-:Y:S01]  /*35b0*/  STL [R1+0x828], RZ ;  /* 0x000828ff01007387 */ /* 0x000fe20000100800 */
[----:B------:R-:W-:Y:S02]  /*35c0*/  CS2R R16, SRZ ;  /* 0x0000000000107805 */ /* 0x000fe4000001ff00 */
[----:B------:R-:W-:Y:S02]  /*35d0*/  CS2R R22, SRZ ;  /* 0x0000000000167805 */ /* 0x000fe4000001ff00 */
[----:B------:R-:W-:Y:S01]  /*35e0*/  MOV R0, RZ ;  /* 0x000000ff00007202 */ /* 0x000fe20000000f00 */
[----:B------:R-:W-:Y:S01]  /*35f0*/  STL [R1+0x824], RZ ;  /* 0x000824ff01007387 */ /* 0x000fe20000100800 */
[----:B---34-:R-:W-:Y:S02]  /*3600*/  CS2R R2, SRZ ;  /* 0x0000000000027805 */ /* 0x018fe4000001ff00 */
[----:B-----5:R-:W-:-:S02]  /*3610*/  MOV R30, UR4 ;  /* 0x00000004001e7c02 */ /* 0x020fc40008000f00 */
[----:B------:R-:W-:Y:S01]  /*3620*/  CS2R R4, SRZ ;  /* 0x0000000000047805 */ /* 0x000fe2000001ff00 */
[----:B------:R-:W-:Y:S01]  /*3630*/  STL [R1+0x820], RZ ;  /* 0x000820ff01007387 */ /* 0x000fe20000100800 */
[----:B------:R-:W-:Y:S02]  /*3640*/  CS2R R24, SRZ ;  /* 0x0000000000187805 */ /* 0x000fe4000001ff00 */
[----:B------:R-:W-:Y:S02]  /*3650*/  CS2R R26, SRZ ;  /* 0x00000000001a7805 */ /* 0x000fe4000001ff00 */
[----:B------:R-:W-:Y:S01]  /*3660*/  CS2R R28, SRZ ;  /* 0x00000000001c7805 */ /* 0x000fe2000001ff00 */
[----:B------:R0:W-:Y:S01]  /*3670*/  STL [R1+0x844], R30 ;  /* 0x0008441e01007387 */ /* 0x0001e20000100800 */
[----:B------:R-:W-:Y:S02]  /*3680*/  CS2R R32, SRZ ;  /* 0x0000000000207805 */ /* 0x000fe4000001ff00 */
[----:B------:R-:W-:-:S02]  /*3690*/  CS2R R34, SRZ ;  /* 0x0000000000227805 */ /* 0x000fc4000001ff00 */
[----:B------:R-:W-:Y:S01]  /*36a0*/  CS2R R36, SRZ ;  /* 0x0000000000247805 */ /* 0x000fe2000001ff00 */
[----:B------:R1:W-:Y:S01]  /*36b0*/  STL [R1+0x81c], RZ ;  /* 0x00081cff01007387 */ /* 0x0003e20000100800 */
[----:B------:R-:W-:Y:S02]  /*36c0*/  CS2R R38, SRZ ;  /* 0x0000000000267805 */ /* 0x000fe4000001ff00 */
[----:B------:R-:W-:Y:S02]  /*36d0*/  CS2R R48, SRZ ;  /* 0x0000000000307805 */ /* 0x000fe4000001ff00 */
[----:B------:R-:W-:Y:S01]  /*36e0*/  CS2R R50, SRZ ;  /* 0x0000000000327805 */ /* 0x000fe2000001ff00 */
[----:B------:R1:W-:Y:S01]  /*36f0*/  STL [R1+0x818], RZ ;  /* 0x000818ff01007387 */ /* 0x0003e20000100800 */
[----:B0-----:R-:W-:-:S03]  /*3700*/  IMAD R30, R30, UR12, RZ ;  /* 0x0000000c1e1e7c24 */ /* 0x001fc6000f8e02ff */
[----:B------:R1:W-:Y:S01]  /*3710*/  STL [R1+0x814], RZ ;  /* 0x000814ff01007387 */ /* 0x0003e20000100800 */
[----:B------:R-:W-:-:S03]  /*3720*/  IMAD R31, R30, UR13, RZ ;  /* 0x0000000d1e1f7c24 */ /* 0x000fc6000f8e02ff */
[----:B------:R1:W-:Y:S02]  /*3730*/  STL [R1+0x810], RZ ;  /* 0x000810ff01007387 */ /* 0x0003e40000100800 */
[----:B------:R-:W-:Y:S02]  /*3740*/  SHF.R.S32.HI R30, RZ, 0x1f, R31 ;  /* 0x0000001fff1e7819 */ /* 0x000fe4000001141f */
[----:B------:R1:W-:Y:S04]  /*3750*/  STL [R1+0x80c], RZ ;  /* 0x00080cff01007387 */ /* 0x0003e80000100800 */
[----:B------:R1:W-:Y:S04]  /*3760*/  STL [R1+0x808], RZ ;  /* 0x000808ff01007387 */ /* 0x0003e80000100800 */
[----:B------:R1:W-:Y:S04]  /*3770*/  STL [R1+0x804], RZ ;  /* 0x000804ff01007387 */ /* 0x0003e80000100800 */
[----:B------:R1:W-:Y:S04]  /*3780*/  STL [R1+0x800], RZ ;  /* 0x000800ff01007387 */ /* 0x0003e80000100800 */
[----:B------:R1:W-:Y:S04]  /*3790*/  STL [R1+0x83c], R31 ;  /* 0x00083c1f01007387 */ /* 0x0003e80000100800 */
[----:B------:R1:W-:Y:S02]  /*37a0*/  STL [R1+0x840], R30 ;  /* 0x0008401e01007387 */ /* 0x0003e40000100800 */
.L_x_14:
[----:B------:R-:W2:Y:S01]  /*37b0*/  LDL R53, [R1+0x83c] ;  /* 0x00083c0001357983 */ /* 0x000ea20000100800 */
[----:B-1----:R-:W0:Y:S03]  /*37c0*/  LDC.64 R30, c[0x0][0x390] ;  /* 0x0000e400ff1e7b82 */ /* 0x002e260000000a00 */
[----:B------:R-:W3:Y:S01]  /*37d0*/  LDL R55, [R1+0x840] ;  /* 0x0008400001377983 */ /* 0x000ee20000100800 */
[----:B------:R-:W-:-:S03]  /*37e0*/  IMAD R54, R47, UR13, RZ ;  /* 0x0000000d2f367c24 */ /* 0x000fc6000f8e02ff */
[----:B------:R1:W-:Y:S04]  /*37f0*/  STL [R1+0x878], R44 ;  /* 0x0008782c01007387 */ /* 0x0003e80000100800 */
[----:B------:R4:W-:Y:S04]  /*3800*/  STL [R1+0x884], R42 ;  /* 0x0008842a01007387 */ /* 0x0009e80000100800 */
[----:B------:R5:W-:Y:S04]  /*3810*/  STL [R1+0x874], R43 ;  /* 0x0008742b01007387 */ /* 0x000be80000100800 */
[----:B-1----:R-:W3:Y:S04]  /*3820*/  LDL.LU R44, [R1+0x800] ;  /* 0x00080000012c7983 */ /* 0x002ee80000300800 */
[----:B----4-:R-:W4:Y:S04]  /*3830*/  LDL.LU R42, [R1+0x808] ;  /* 0x00080800012a7983 */ /* 0x010f280000300800 */
[----:B-----5:R-:W5:Y:S04]  /*3840*/  LDL.LU R43, [R1+0x804] ;  /* 0x00080400012b7983 */ /* 0x020f680000300800 */
[----:B------:R1:W-:Y:S04]  /*3850*/  STL [R1+0x880], R52 ;  /* 0x0008803401007387 */ /* 0x0003e80000100800 */
[----:B------:R0:W-:Y:S04]  /*3860*/  STL [R1+0x87c], R45 ;  /* 0x00087c2d01007387 */ /* 0x0001e80000100800 */
[----:B-1----:R-:W5:Y:S04]  /*3870*/  LDL.LU R52, [R1+0x810] ;  /* 0x0008100001347983 */ /* 0x002f680000300800 */
[----:B0-----:R-:W5:Y:S01]  /*3880*/  LDL.LU R45, [R1+0x818] ;  /* 0x00081800012d7983 */ /* 0x001f620000300800 */
[----:B--2---:R-:W-:-:S04]  /*3890*/  IADD3 R53, P0, PT, R53, R54, RZ ;  /* 0x0000003635357210 */ /* 0x004fc80007f1e0ff */
[----:B---3--:R-:W-:Y:S02]  /*38a0*/  LEA.HI.X.SX32 R54, R54, R55, 0x1, P0 ;  /* 0x0000003736367211 */ /* 0x008fe400000f0eff */
[----:B------:R-:W-:-:S04]  /*38b0*/  LEA R30, P0, R53, R30, 0x1 ;  /* 0x0000001e351e7211 */ /* 0x000fc800078008ff */
[----:B------:R-:W-:Y:S02]  /*38c0*/  LEA.HI.X R31, R53, R31, R54, 0x1, P0 ;  /* 0x0000001f351f7211 */ /* 0x000fe400000f0c36 */
[----:B------:R-:W-:-:S03]  /*38d0*/  LEA R53, R47, R1, 0x2 ;  /* 0x000000012f357211 */ /* 0x000fc600078e10ff */
[----:B------:R-:W2:Y:S04]  /*38e0*/  LDG.E.U16.CONSTANT R57, desc[UR6][R30.64] ;  /* 0x000000061e397981 */ /* 0x000ea8000c1e9500 */
[----:B------:R-:W3:Y:S04]  /*38f0*/  LDG.E.U16.CONSTANT R59, desc[UR6][R30.64+0x4] ;  /* 0x000004061e3b7981 */ /* 0x000ee8000c1e9500 */
[----:B------:R-:W4:Y:S04]  /*3900*/  LDL R53, [R53] ;  /* 0x0000000035357983 */ /* 0x000f280000100800 */
[----:B------:R-:W5:Y:S04]  /*3910*/  LDG.E.U16.CONSTANT R60, desc[UR6][R30.64+0x6] ;  /* 0x000006061e3c7981 */ /* 0x000f68000c1e9500 */
[----:B------:R-:W5:Y:S04]  /*3920*/  LDG.E.U16.CONSTANT R54, desc[UR6][R30.64+0xa] ;  /* 0x00000a061e367981 */ /* 0x000f68000c1e9500 */
[----:B------:R-:W5:Y:S04]  /*3930*/  LDG.E.U16.CONSTANT R56, desc[UR6][R30.64+0x2] ;  /* 0x000002061e387981 */ /* 0x000f68000c1e9500 */
[----:B------:R-:W5:Y:S04]  /*3940*/  LDG.E.U16.CONSTANT R58, desc[UR6][R30.64+0x12] ;  /* 0x000012061e3a7981 */ /* 0x000f68000c1e9500 */
[----:B------:R-:W5:Y:S04]  /*3950*/  LDG.E.U16.CONSTANT R61, desc[UR6][R30.64+0x8] ;  /* 0x000008061e3d7981 */ /* 0x000f68000c1e9500 */
[----:B------:R-:W5:Y:S01]  /*3960*/  LDG.E.U16.CONSTANT R55, desc[UR6][R30.64+0xc] ;  /* 0x00000c061e377981 */ /* 0x000f62000c1e9500 */
[----:B--2---:R-:W-:-:S02]  /*3970*/  HADD2.F32 R57, -RZ, R57.H0_H0 ;  /* 0x20000039ff397230 */ /* 0x004fc40000004100 */
[----:B---3--:R-:W-:-:S03]  /*3980*/  HADD2.F32 R59, -RZ, R59.H0_H0 ;  /* 0x2000003bff3b7230 */ /* 0x008fc60000004100 */
[C---:B----4-:R-:W-:Y:S02]  /*3990*/  FFMA R51, R53.reuse, R57, R51 ;  /* 0x0000003935337223 */ /* 0x050fe40000000033 */
[----:B------:R-:W-:Y:S01]  /*39a0*/  FFMA R49, R53, R59, R49 ;  /* 0x0000003b35317223 */ /* 0x000fe20000000031 */
[----:B------:R-:W2:Y:S01]  /*39b0*/  LDG.E.U16.CONSTANT R57, desc[UR6][R30.64+0x10] ;  /* 0x000010061e397981 */ /* 0x000ea2000c1e9500 */
[----:B-----5:R-:W-:-:S03]  /*39c0*/  HADD2.F32 R60, -RZ, R60.H0_H0 ;  /* 0x2000003cff3c7230 */ /* 0x020fc60000004100 */
[----:B------:R-:W3:Y:S02]  /*39d0*/  LDG.E.U16.CONSTANT R59, desc[UR6][R30.64+0x14] ;  /* 0x000014061e3b7981 */ /* 0x000ee4000c1e9500 */
[C---:B------:R-:W-:Y:S02]  /*39e0*/  FFMA R48, R53.reuse, R60, R48 ;  /* 0x0000003c35307223 */ /* 0x040fe40000000030 */
[----:B------:R-:W4:Y:S01]  /*39f0*/  LDG.E.U16.CONSTANT R60, desc[UR6][R30.64+0x16] ;  /* 0x000016061e3c7981 */ /* 0x000f22000c1e9500 */
[----:B------:R-:W-:Y:S02]  /*3a00*/  HADD2.F32 R54, -RZ, R54.H0_H0 ;  /* 0x20000036ff367230 */ /* 0x000fe40000004100 */
[----:B------:R-:W-:Y:S02]  /*3a10*/  HADD2.F32 R56, -RZ, R56.H0_H0 ;  /* 0x20000038ff387230 */ /* 0x000fe40000004100 */
[----:B------:R-:W-:Y:S02]  /*3a20*/  HADD2.F32 R58, -RZ, R58.H0_H0 ;  /* 0x2000003aff3a7230 */ /* 0x000fe40000004100 */
[----:B------:R-:W-:-:S02]  /*3a30*/  FFMA R38, R53, R54, R38 ;  /* 0x0000003635267223 */ /* 0x000fc40000000026 */
[----:B------:R-:W5:Y:S01]  /*3a40*/  LDG.E.U16.CONSTANT R54, desc[UR6][R30.64+0x1a] ;  /* 0x00001a061e367981 */ /* 0x000f62000c1e9500 */
[C---:B------:R-:W-:Y:S01]  /*3a50*/  FFMA R50, R53.reuse, R56, R50 ;  /* 0x0000003835327223 */ /* 0x040fe20000000032 */
[----:B------:R-:W-:Y:S02]  /*3a60*/  HADD2.F32 R61, -RZ, R61.H0_H0 ;  /* 0x2000003dff3d7230 */ /* 0x000fe40000004100 */
[----:B------:R-:W5:Y:S01]  /*3a70*/  LDG.E.U16.CONSTANT R56, desc[UR6][R30.64+0xe] ;  /* 0x00000e061e387981 */ /* 0x000f62000c1e9500 */
[C---:B------:R-:W-:Y:S02]  /*3a80*/  FFMA R34, R53.reuse, R58, R34 ;  /* 0x0000003a35227223 */ /* 0x040fe40000000022 */
[----:B------:R-:W-:Y:S01]  /*3a90*/  FFMA R39, R53, R61, R39 ;  /* 0x0000003d35277223 */ /* 0x000fe20000000027 */
[----:B------:R-:W5:Y:S04]  /*3aa0*/  LDG.E.U16.CONSTANT R58, desc[UR6][R30.64+0x22] ;  /* 0x000022061e3a7981 */ /* 0x000f68000c1e9500 */
[----:B------:R-:W5:Y:S01]  /*3ab0*/  LDG.E.U16.CONSTANT R61, desc[UR6][R30.64+0x18] ;  /* 0x000018061e3d7981 */ /* 0x000f62000c1e9500 */
[----:B--2---:R-:W-:-:S02]  /*3ac0*/  HADD2.F32 R57, -RZ, R57.H0_H0 ;  /* 0x20000039ff397230 */ /* 0x004fc40000004100 */
[----:B---3--:R-:W-:-:S03]  /*3ad0*/  HADD2.F32 R59, -RZ, R59.H0_H0 ;  /* 0x2000003bff3b7230 */ /* 0x008fc60000004100 */
[C---:B------:R-:W-:Y:S02]  /*3ae0*/  FFMA R35, R53.reuse, R57, R35 ;  /* 0x0000003935237223 */ /* 0x040fe40000000023 */
[----:B------:R-:W2:Y:S01]  /*3af0*/  LDG.E.U16.CONSTANT R57, desc[UR6][R30.64+0x20] ;  /* 0x000020061e397981 */ /* 0x000ea2000c1e9500 */
[C---:B------:R-:W-:Y:S01]  /*3b00*/  FFMA R33, R53.reuse, R59, R33 ;  /* 0x0000003b35217223 */ /* 0x040fe20000000021 */
[----:B----4-:R-:W-:Y:S02]  /*3b10*/  HADD2.F32 R60, -RZ, R60.H0_H0 ;  /* 0x2000003cff3c7230 */ /* 0x010fe40000004100 */
[----:B------:R-:W3:Y:S03]  /*3b20*/  LDG.E.U16.CONSTANT R59, desc[UR6][R30.64+0x24] ;  /* 0x000024061e3b7981 */ /* 0x000ee6000c1e9500 */
[----:B------:R-:W-:Y:S02]  /*3b30*/  FFMA R32, R53, R60, R32 ;  /* 0x0000003c35207223 */ /* 0x000fe40000000020 */
[----:B------:R-:W4:Y:S01]  /*3b40*/  LDG.E.U16.CONSTANT R60, desc[UR6][R30.64+0x26] ;  /* 0x000026061e3c7981 */ /* 0x000f22000c1e9500 */
[----:B------:R-:W-:-:S02]  /*3b50*/  HADD2.F32 R55, -RZ, R55.H0_H0 ;  /* 0x20000037ff377230 */ /* 0x000fc40000004100 */
[----:B-----5:R-:W-:-:S03]  /*3b60*/  HADD2.F32 R54, -RZ, R54.H0_H0 ;  /* 0x20000036ff367230 */ /* 0x020fc60000004100 */
[C---:B------:R-:W-:Y:S01]  /*3b70*/  FFMA R37, R53.reuse, R55, R37 ;  /* 0x0000003735257223 */ /* 0x040fe20000000025 */
[----:B------:R-:W-:Y:S01]  /*3b80*/  HADD2.F32 R56, -RZ, R56.H0_H0 ;  /* 0x20000038ff387230 */ /* 0x000fe20000004100 */
[----:B------:R-:W5:Y:S01]  /*3b90*/  LDG.E.U16.CONSTANT R55, desc[UR6][R30.64+0x1c] ;  /* 0x00001c061e377981 */ /* 0x000f62000c1e9500 */
[C---:B------:R-:W-:Y:S01]  /*3ba0*/  FFMA R28, R53.reuse, R54, R28 ;  /* 0x00000036351c7223 */ /* 0x040fe2000000001c */
[----:B------:R-:W-:Y:S02]  /*3bb0*/  HADD2.F32 R58, -RZ, R58.H0_H0 ;  /* 0x2000003aff3a7230 */ /* 0x000fe40000004100 */
[----:B------:R-:W5:Y:S01]  /*3bc0*/  LDG.E.U16.CONSTANT R54, desc[UR6][R30.64+0x2a] ;  /* 0x00002a061e367981 */ /* 0x000f62000c1e9500 */
[C---:B------:R-:W-:Y:S01]  /*3bd0*/  FFMA R36, R53.reuse, R56, R36 ;  /* 0x0000003835247223 */ /* 0x040fe20000000024 */
[----:B------:R-:W-:Y:S02]  /*3be0*/  HADD2.F32 R61, -RZ, R61.H0_H0 ;  /* 0x2000003dff3d7230 */ /* 0x000fe40000004100 */
[----:B------:R-:W5:Y:S01]  /*3bf0*/  LDG.E.U16.CONSTANT R56, desc[UR6][R30.64+0x1e] ;  /* 0x00001e061e387981 */ /* 0x000f62000c1e9500 */
[----:B------:R-:W-:-:S02]  /*3c00*/  FFMA R24, R53, R58, R24 ;  /* 0x0000003a35187223 */ /* 0x000fc40000000018 */
[----:B------:R-:W-:Y:S01]  /*3c10*/  FFMA R29, R53, R61, R29 ;  /* 0x0000003d351d7223 */ /* 0x000fe2000000001d */
[----:B------:R-:W5:Y:S04]  /*3c20*/  LDG.E.U16.CONSTANT R58, desc[UR6][R30.64+0x32] ;  /* 0x000032061e3a7981 */ /* 0x000f68000c1e9500 */
[----:B------:R-:W5:Y:S01]  /*3c30*/  LDG.E.U16.CONSTANT R61, desc[UR6][R30.64+0x28] ;  /* 0x000028061e3d7981 */ /* 0x000f62000c1e9500 */
[----:B--2---:R-:W-:Y:S02]  /*3c40*/  HADD2.F32 R57, -RZ, R57.H0_H0 ;  /* 0x20000039ff397230 */ /* 0x004fe40000004100 */
        /* <DEDUP_REMOVED lines=8> */
[----:B-----5:R-:W-:-:S02]  /*3cd0*/  HADD2.F32 R55, -RZ, R55.H0_H0 ;  /* 0x20000037ff377230 */ /* 0x020fc40000004100 */
[----:B------:R-:W-:-:S03]  /*3ce0*/  HADD2.F32 R54, -RZ, R54.H0_H0 ;  /* 0x20000036ff367230 */ /* 0x000fc60000004100 */
[C---:B------:R-:W-:Y:S02]  /*3cf0*/  FFMA R27, R53.reuse, R55, R27 ;  /* 0x00000037351b7223 */ /* 0x040fe4000000001b */
[----:B------:R-:W5:Y:S01]  /*3d00*/  LDG.E.U16.CONSTANT R55, desc[UR6][R30.64+0x2c] ;  /* 0x00002c061e377981 */ /* 0x000f62000c1e9500 */
[----:B------:R-:W-:Y:S02]  /*3d10*/  HADD2.F32 R56, -RZ, R56.H0_H0 ;  /* 0x20000038ff387230 */ /* 0x000fe40000004100 */
[C---:B------:R-:W-:Y:S02]  /*3d20*/  FFMA R3, R53.reuse, R54, R3 ;  /* 0x0000003635037223 */ /* 0x040fe40000000003 */
[----:B------:R-:W5:Y:S01]  /*3d30*/  LDG.E.U16.CONSTANT R54, desc[UR6][R30.64+0x3a] ;  /* 0x00003a061e367981 */ /* 0x000f62000c1e9500 */
[----:B------:R-:W-:Y:S02]  /*3d40*/  HADD2.F32 R58, -RZ, R58.H0_H0 ;  /* 0x2000003aff3a7230 */ /* 0x000fe40000004100 */
[----:B------:R-:W-:-:S02]  /*3d50*/  FFMA R26, R53, R56, R26 ;  /* 0x00000038351a7223 */ /* 0x000fc4000000001a */
[----:B------:R-:W5:Y:S01]  /*3d60*/  LDG.E.U16.CONSTANT R56, desc[UR6][R30.64+0x2e] ;  /* 0x00002e061e387981 */ /* 0x000f62000c1e9500 */
[----:B------:R-:W-:Y:S02]  /*3d70*/  HADD2.F32 R61, -RZ, R61.H0_H0 ;  /* 0x2000003dff3d7230 */ /* 0x000fe40000004100 */
[C---:B------:R-:W-:Y:S02]  /*3d80*/  FFMA R22, R53.reuse, R58, R22 ;  /* 0x0000003a35167223 */ /* 0x040fe40000000016 */
[----:B------:R-:W5:Y:S01]  /*3d90*/  LDG.E.U16.CONSTANT R58, desc[UR6][R30.64+0x40] ;  /* 0x000040061e3a7981 */ /* 0x000f62000c1e9500 */
[----:B------:R-:W-:-:S03]  /*3da0*/  FFMA R4, R53, R61, R4 ;  /* 0x0000003d35047223 */ /* 0x000fc60000000004 */
[----:B------:R-:W5:Y:S01]  /*3db0*/  LDG.E.U16.CONSTANT R61, desc[UR6][R30.64+0x38] ;  /* 0x000038061e3d7981 */ /* 0x000f62000c1e9500 */
[----:B--2---:R-:W-:Y:S02]  /*3dc0*/  HADD2.F32 R57, -RZ, R57.H0_H0 ;  /* 0x20000039ff397230 */ /* 0x004fe40000004100 */
[----:B---3--:R-:W-:-:S03]  /*3dd0*/  HADD2.F32 R59, -RZ, R59.H0_H0 ;  /* 0x2000003bff3b7230 */ /* 0x008fc60000004100 */
[C---:B------:R-:W-:Y:S02]  /*3de0*/  FFMA R41, R53.reuse, R57, R41 ;  /* 0x0000003935297223 */ /* 0x040fe40000000029 */
[C---:B------:R-:W-:Y:S01]  /*3df0*/  FFMA R21, R53.reuse, R59, R21 ;  /* 0x0000003b35157223 */ /* 0x040fe20000000015 */
[----:B----4-:R-:W-:Y:S01]  /*3e00*/  HADD2.F32 R57, -RZ, R60.H0_H0 ;  /* 0x2000003cff397230 */ /* 0x010fe20000004100 */
[----:B------:R-:W2:Y:S04]  /*3e10*/  LDG.E.U16.CONSTANT R59, desc[UR6][R30.64+0x42] ;  /* 0x000042061e3b7981 */ /* 0x000ea8000c1e9500 */
[----:B------:R-:W-:Y:S01]  /*3e20*/  FFMA R17, R53, R57, R17 ;  /* 0x0000003935117223 */ /* 0x000fe20000000011 */
[----:B------:R-:W3:Y:S04]  /*3e30*/  LDG.E.U16.CONSTANT R60, desc[UR6][R30.64+0x44] ;  /* 0x000044061e3c7981 */ /* 0x000ee8000c1e9500 */
[----:B------:R-:W4:Y:S01]  /*3e40*/  LDG.E.U16.CONSTANT R57, desc[UR6][R30.64+0x46] ;  /* 0x000046061e397981 */ /* 0x000f22000c1e9500 */
[----:B-----5:R-:W-:-:S02]  /*3e50*/  HADD2.F32 R55, -RZ, R55.H0_H0 ;  /* 0x20000037ff377230 */ /* 0x020fc40000004100 */
[----:B------:R-:W-:-:S03]  /*3e60*/  HADD2.F32 R54, -RZ, R54.H0_H0 ;  /* 0x20000036ff367230 */ /* 0x000fc60000004100 */
[C---:B------:R-:W-:Y:S01]  /*3e70*/  FFMA R2, R53.reuse, R55, R2 ;  /* 0x0000003735027223 */ /* 0x040fe20000000002 */
[----:B------:R-:W-:Y:S01]  /*3e80*/  HADD2.F32 R56, -RZ, R56.H0_H0 ;  /* 0x20000038ff387230 */ /* 0x000fe20000004100 */
[----:B------:R-:W5:Y:S01]  /*3e90*/  LDG.E.U16.CONSTANT R55, desc[UR6][R30.64+0x3c] ;  /* 0x00003c061e377981 */ /* 0x000f62000c1e9500 */
[C---:B------:R-:W-:Y:S01]  /*3ea0*/  FFMA R16, R53.reuse, R54, R16 ;  /* 0x0000003635107223 */ /* 0x040fe20000000010 */
[----:B------:R-:W-:Y:S02]  /*3eb0*/  HADD2.F32 R58, -RZ, R58.H0_H0 ;  /* 0x2000003aff3a7230 */ /* 0x000fe40000004100 */
[----:B------:R-:W3:Y:S01]  /*3ec0*/  LDG.E.U16.CONSTANT R54, desc[UR6][R30.64+0x4a] ;  /* 0x00004a061e367981 */ /* 0x000ee2000c1e9500 */
[C---:B------:R-:W-:Y:S01]  /*3ed0*/  FFMA R0, R53.reuse, R56, R0 ;  /* 0x0000003835007223 */ /* 0x040fe20000000000 */
[----:B------:R-:W-:Y:S02]  /*3ee0*/  HADD2.F32 R61, -RZ, R61.H0_H0 ;  /* 0x2000003dff3d7230 */ /* 0x000fe40000004100 */
[----:B------:R-:W3:Y:S01]  /*3ef0*/  LDG.E.U16.CONSTANT R56, desc[UR6][R30.64+0x3e] ;  /* 0x00003e061e387981 */ /* 0x000ee2000c1e9500 */
[----:B------:R-:W-:-:S02]  /*3f00*/  FFMA R20, R53, R58, R20 ;  /* 0x0000003a35147223 */ /* 0x000fc40000000014 */
[----:B------:R-:W-:Y:S02]  /*3f10*/  FFMA R19, R53, R61, R19 ;  /* 0x0000003d35137223 */ /* 0x000fe40000000013 */
[----:B------:R-:W3:Y:S01]  /*3f20*/  LDG.E.U16.CONSTANT R61, desc[UR6][R30.64+0x48] ;  /* 0x000048061e3d7981 */ /* 0x000ee2000c1e9500 */
[----:B--2---:R-:W-:-:S05]  /*3f30*/  HADD2.F32 R59, -RZ, R59.H0_H0 ;  /* 0x2000003bff3b7230 */ /* 0x004fca0000004100 */
[----:B------:R-:W-:Y:S02]  /*3f40*/  FFMA R15, R53, R59, R15 ;  /* 0x0000003b350f7223 */ /* 0x000fe4000000000f */
[----:B------:R-:W2:Y:S01]  /*3f50*/  LDG.E.U16.CONSTANT R59, desc[UR6][R30.64+0x56] ;  /* 0x000056061e3b7981 */ /* 0x000ea2000c1e9500 */
[----:B----4-:R-:W-:-:S03]  /*3f60*/  HADD2.F32 R58, -RZ, R57.H0_H0 ;  /* 0x20000039ff3a7230 */ /* 0x010fc60000004100 */
[----:B------:R-:W4:Y:S01]  /*3f70*/  LDG.E.U16.CONSTANT R57, desc[UR6][R30.64+0x4e] ;  /* 0x00004e061e397981 */ /* 0x000f22000c1e9500 */
[----:B-----5:R-:W-:Y:S02]  /*3f80*/  HADD2.F32 R55, -RZ, R55.H0_H0 ;  /* 0x20000037ff377230 */ /* 0x020fe40000004100 */
[----:B---3--:R-:W-:-:S03]  /*3f90*/  HADD2.F32 R54, -RZ, R54.H0_H0 ;  /* 0x20000036ff367230 */ /* 0x008fc60000004100 */
[C---:B------:R-:W-:Y:S02]  /*3fa0*/  FFMA R18, R53.reuse, R55, R18 ;  /* 0x0000003735127223 */ /* 0x040fe40000000012 */
[----:B------:R-:W3:Y:S01]  /*3fb0*/  LDG.E.U16.CONSTANT R55, desc[UR6][R30.64+0x4c] ;  /* 0x00004c061e377981 */ /* 0x000ee2000c1e9500 */
[----:B------:R-:W-:Y:S02]  /*3fc0*/  HADD2.F32 R56, -RZ, R56.H0_H0 ;  /* 0x20000038ff387230 */ /* 0x000fe40000004100 */
[C---:B------:R-:W-:Y:S01]  /*3fd0*/  FFMA R9, R53.reuse, R54, R9 ;  /* 0x0000003635097223 */ /* 0x040fe20000000009 */
[C---:B------:R-:W-:Y:S01]  /*3fe0*/  FFMA R7, R53.reuse, R58, R7 ;  /* 0x0000003a35077223 */ /* 0x040fe20000000007 */
[----:B------:R-:W5:Y:S01]  /*3ff0*/  LDG.E.U16.CONSTANT R54, desc[UR6][R30.64+0x5a] ;  /* 0x00005a061e367981 */ /* 0x000f62000c1e9500 */
[----:B------:R-:W-:Y:S02]  /*4000*/  HADD2.F32 R60, -RZ, R60.H0_H0 ;  /* 0x2000003cff3c7230 */ /* 0x000fe40000004100 */
[C---:B------:R-:W-:Y:S01]  /*4010*/  FFMA R6, R53.reuse, R56, R6 ;  /* 0x0000003835067223 */ /* 0x040fe20000000006 */
[----:B------:R-:W-:Y:S01]  /*4020*/  HADD2.F32 R61, -RZ, R61.H0_H0 ;  /* 0x2000003dff3d7230 */ /* 0x000fe20000004100 */
[----:B------:R-:W5:Y:S04]  /*4030*/  LDG.E.U16.CONSTANT R58, desc[UR6][R30.64+0x52] ;  /* 0x000052061e3a7981 */ /* 0x000f68000c1e9500 */
[----:B------:R-:W5:Y:S01]  /*4040*/  LDG.E.U16.CONSTANT R56, desc[UR6][R30.64+0x50] ;  /* 0x000050061e387981 */ /* 0x000f62000c1e9500 */
[C---:B------:R-:W-:Y:S01]  /*4050*/  FFMA R14, R53.reuse, R60, R14 ;  /* 0x0000003c350e7223 */ /* 0x040fe2000000000e */
[----:B------:R-:W-:-:S02]  /*4060*/  FFMA R13, R53, R61, R13 ;  /* 0x0000003d350d7223 */ /* 0x000fc4000000000d */
[----:B------:R-:W5:Y:S04]  /*4070*/  LDG.E.U16.CONSTANT R60, desc[UR6][R30.64+0x54] ;  /* 0x000054061e3c7981 */ /* 0x000f68000c1e9500 */
[----:B------:R-:W5:Y:S01]  /*4080*/  LDG.E.U16.CONSTANT R61, desc[UR6][R30.64+0x58] ;  /* 0x000058061e3d7981 */ /* 0x000f62000c1e9500 */
[----:B--2---:R-:W-:Y:S02]  /*4090*/  HADD2.F32 R59, -RZ, R59.H0_H0 ;  /* 0x2000003bff3b7230 */ /* 0x004fe40000004100 */
[----:B----4-:R-:W-:-:S03]  /*40a0*/  HADD2.F32 R57, -RZ, R57.H0_H0 ;  /* 0x20000039ff397230 */ /* 0x010fc60000004100 */
[C---:B------:R-:W-:Y:S02]  /*40b0*/  FFMA R44, R53.reuse, R59, R44 ;  /* 0x0000003b352c7223 */ /* 0x040fe4000000002c */
[----:B------:R-:W2:Y:S01]  /*40c0*/  LDG.E.U16.CONSTANT R59, desc[UR6][R30.64+0x62] ;  /* 0x000062061e3b7981 */ /* 0x000ea2000c1e9500 */
[----:B------:R-:W-:-:S03]  /*40d0*/  FFMA R11, R53, R57, R11 ;  /* 0x00000039350b7223 */ /* 0x000fc6000000000b */
[----:B------:R-:W4:Y:S04]  /*40e0*/  LDG.E.U16.CONSTANT R57, desc[UR6][R30.64+0x60] ;  /* 0x000060061e397981 */ /* 0x000f28000c1e9500 */
[----:B------:R0:W-:Y:S04]  /*40f0*/  STL [R1+0x800], R44 ;  /* 0x0008002c01007387 */ /* 0x0001e80000100800 */
[----:B0-----:R-:W2:Y:S01]  /*4100*/  LDL.LU R44, [R1+0x814] ;  /* 0x00081400012c7983 */ /* 0x001ea20000300800 */
[----:B---3--:R-:W-:Y:S02]  /*4110*/  HADD2.F32 R55, -RZ, R55.H0_H0 ;  /* 0x20000037ff377230 */ /* 0x008fe40000004100 */
[----:B-----5:R-:W-:-:S02]  /*4120*/  HADD2.F32 R54, -RZ, R54.H0_H0 ;  /* 0x20000036ff367230 */ /* 0x020fc40000004100 */
[----:B------:R-:W-:Y:S02]  /*4130*/  HADD2.F32 R58, -RZ, R58.H0_H0 ;  /* 0x2000003aff3a7230 */ /* 0x000fe40000004100 */
[C---:B------:R-:W-:Y:S01]  /*4140*/  FFMA R12, R53.reuse, R55, R12 ;  /* 0x00000037350c7223 */ /* 0x040fe2000000000c */
[----:B------:R-:W-:Y:S01]  /*4150*/  HADD2.F32 R56, -RZ, R56.H0_H0 ;  /* 0x20000038ff387230 */ /* 0x000fe20000004100 */
[----:B------:R-:W3:Y:S01]  /*4160*/  LDG.E.U16.CONSTANT R55, desc[UR6][R30.64+0x5c] ;  /* 0x00005c061e377981 */ /* 0x000ee2000c1e9500 */
[C---:B------:R-:W-:Y:S01]  /*4170*/  FFMA R42, R53.reuse, R54, R42 ;  /* 0x00000036352a7223 */ /* 0x040fe2000000002a */
[C---:B------:R-:W-:Y:S01]  /*4180*/  FFMA R40, R53.reuse, R58, R40 ;  /* 0x0000003a35287223 */ /* 0x040fe20000000028 */
[----:B------:R-:W-:Y:S01]  /*4190*/  HADD2.F32 R60, -RZ, R60.H0_H0 ;  /* 0x2000003cff3c7230 */ /* 0x000fe20000004100 */
[----:B------:R-:W5:Y:S01]  /*41a0*/  LDL.LU R54, [R1+0x80c] ;  /* 0x00080c0001367983 */ /* 0x000f620000300800 */
[----:B------:R-:W-:Y:S01]  /*41b0*/  FFMA R10, R53, R56, R10 ;  /* 0x00000038350a7223 */ /* 0x000fe2000000000a */
[----:B------:R-:W-:-:S02]  /*41c0*/  HADD2.F32 R58, -RZ, R61.H0_H0 ;  /* 0x2000003dff3a7230 */ /* 0x000fc40000004100 */
[----:B------:R-:W5:Y:S04]  /*41d0*/  LDG.E.U16.CONSTANT R56, desc[UR6][R30.64+0x5e] ;  /* 0x00005e061e387981 */ /* 0x000f68000c1e9500 */
[----:B------:R-:W5:Y:S01]  /*41e0*/  LDG.E.U16.CONSTANT R61, desc[UR6][R30.64+0x64] ;  /* 0x000064061e3d7981 */ /* 0x000f62000c1e9500 */
[C---:B------:R-:W-:Y:S01]  /*41f0*/  FFMA R8, R53.reuse, R60, R8 ;  /* 0x0000003c35087223 */ /* 0x040fe20000000008 */
[----:B------:R-:W-:Y:S02]  /*4200*/  FFMA R43, R53, R58, R43 ;  /* 0x0000003a352b7223 */ /* 0x000fe4000000002b */
[----:B------:R-:W5:Y:S04]  /*4210*/  LDG.E.U16.CONSTANT R60, desc[UR6][R30.64+0x66] ;  /* 0x000066061e3c7981 */ /* 0x000f68000c1e9500 */
[----:B------:R0:W-:Y:S04]  /*4220*/  STL [R1+0x804], R43 ;  /* 0x0008042b01007387 */ /* 0x0001e80000100800 */
[----:B------:R-:W5:Y:S04]  /*4230*/  LDG.E.U16.CONSTANT R58, desc[UR6][R30.64+0x68] ;  /* 0x000068061e3a7981 */ /* 0x000f68000c1e9500 */
[----:B0-----:R-:W5:Y:S01]  /*4240*/  LDL.LU R43, [R1+0x820] ;  /* 0x00082000012b7983 */ /* 0x001f620000300800 */
[----:B----4-:R-:W-:-:S05]  /*4250*/  HADD2.F32 R57, -RZ, R57.H0_H0 ;  /* 0x20000039ff397230 */ /* 0x010fca0000004100 */
[----:B--2---:R-:W-:Y:S02]  /*4260*/  FFMA R44, R53, R57, R44 ;  /* 0x00000039352c7223 */ /* 0x004fe4000000002c */
[----:B------:R-:W2:Y:S01]  /*4270*/  LDL.LU R57, [R1+0x81c] ;  /* 0x00081c0001397983 */ /* 0x000ea20000300800 */
[----:B---3--:R-:W-:-:S05]  /*4280*/  HADD2.F32 R55, -RZ, R55.H0_H0 ;  /* 0x20000037ff377230 */ /* 0x008fca0000004100 */
[C---:B-----5:R-:W-:Y:S02]  /*4290*/  FFMA R54, R53.reuse, R55, R54 ;  /* 0x0000003735367223 */ /* 0x060fe40000000036 */
[----:B------:R-:W3:Y:S01]  /*42a0*/  LDG.E.U16.CONSTANT R55, desc[UR6][R30.64+0x6a] ;  /* 0x00006a061e377981 */ /* 0x000ee2000c1e9500 */
[----:B------:R-:W-:Y:S02]  /*42b0*/  HADD2.F32 R56, -RZ, R56.H0_H0 ;  /* 0x20000038ff387230 */ /* 0x000fe40000004100 */
[----:B------:R-:W-:Y:S01]  /*42c0*/  HADD2.F32 R61, -RZ, R61.H0_H0 ;  /* 0x2000003dff3d7230 */ /* 0x000fe20000004100 */
[----:B------:R0:W-:Y:S02]  /*42d0*/  STL [R1+0x80c], R54 ;  /* 0x00080c3601007387 */ /* 0x0001e40000100800 */
[C---:B------:R-:W-:Y:S01]  /*42e0*/  FFMA R52, R53.reuse, R56, R52 ;  /* 0x0000003835347223 */ /* 0x040fe20000000034 */
[----:B------:R-:W-:Y:S01]  /*42f0*/  HADD2.F32 R60, -RZ, R60.H0_H0 ;  /* 0x2000003cff3c7230 */ /* 0x000fe20000004100 */
[----:B------:R-:W4:Y:S04]  /*4300*/  LDL.LU R56, [R1+0x824] ;  /* 0x0008240001387983 */ /* 0x000f280000300800 */
[----:B0-----:R-:W5:Y:S04]  /*4310*/  LDG.E.U16.CONSTANT R54, desc[UR6][R30.64+0x6c] ;  /* 0x00006c061e367981 */ /* 0x001f68000c1e9500 */
[----:B------:R0:W-:Y:S01]  /*4320*/  STL [R1+0x814], R44 ;  /* 0x0008142c01007387 */ /* 0x0001e20000100800 */
[----:B------:R-:W-:-:S05]  /*4330*/  FFMA R43, R53, R60, R43 ;  /* 0x0000003c352b7223 */ /* 0x000fca000000002b */
[----:B------:R1:W-:Y:S04]  /*4340*/  STL [R1+0x820], R43 ;  /* 0x0008202b01007387 */ /* 0x0003e80000100800 */
[----:B0-----:R-:W5:Y:S04]  /*4350*/  LDL.LU R44, [R1+0x828] ;  /* 0x00082800012c7983 */ /* 0x001f680000300800 */
[----:B-1----:R-:W5:Y:S01]  /*4360*/  LDL.LU R43, [R1+0x830] ;  /* 0x00083000012b7983 */ /* 0x002f620000300800 */
[----:B--2---:R-:W-:-:S03]  /*4370*/  FFMA R57, R53, R61, R57 ;  /* 0x0000003d35397223 */ /* 0x004fc60000000039 */
[----:B------:R-:W2:Y:S04]  /*4380*/  LDL.LU R61, [R1+0x82c] ;  /* 0x00082c00013d7983 */ /* 0x000ea80000300800 */
[----:B------:R0:W-:Y:S04]  /*4390*/  STL [R1+0x81c], R57 ;  /* 0x00081c3901007387 */ /* 0x0001e80000100800 */
[----:B0-----:R-:W2:Y:S01]  /*43a0*/  LDG.E.U16.CONSTANT R57, desc[UR6][R30.64+0x6e] ;  /* 0x00006e061e397981 */ /* 0x001ea2000c1e9500 */
[----:B------:R-:W-:Y:S02]  /*43b0*/  HADD2.F32 R58, -RZ, R58.H0_H0 ;  /* 0x2000003aff3a7230 */ /* 0x000fe40000004100 */
[----:B------:R-:W-:-:S03]  /*43c0*/  HADD2.F32 R59, -RZ, R59.H0_H0 ;  /* 0x2000003bff3b7230 */ /* 0x000fc60000004100 */
[C---:B----4-:R-:W-:Y:S01]  /*43d0*/  FFMA R56, R53.reuse, R58, R56 ;  /* 0x0000003a35387223 */ /* 0x050fe20000000038 */
[----:B---3--:R-:W-:Y:S02]  /*43e0*/  HADD2.F32 R55, -RZ, R55.H0_H0 ;  /* 0x20000037ff377230 */ /* 0x008fe40000004100 */
[----:B-----5:R-:W-:Y:S02]  /*43f0*/  HADD2.F32 R60, -RZ, R54.H0_H0 ;  /* 0x20000036ff3c7230 */ /* 0x020fe40000004100 */
[C---:B------:R-:W-:Y:S01]  /*4400*/  FFMA R45, R53.reuse, R59, R45 ;  /* 0x0000003b352d7223 */ /* 0x040fe2000000002d */
[----:B------:R0:W-:Y:S04]  /*4410*/  STL [R1+0x824], R56 ;  /* 0x0008243801007387 */ /* 0x0001e80000100800 */
[----:B------:R-:W3:Y:S04]  /*4420*/  LDG.E.U16.CONSTANT R59, desc[UR6][R30.64+0x72] ;  /* 0x000072061e3b7981 */ /* 0x000ee8000c1e9500 */
[----:B------:R-:W4:Y:S04]  /*4430*/  LDG.E.U16.CONSTANT R58, desc[UR6][R30.64+0x74] ;  /* 0x000074061e3a7981 */ /* 0x000f28000c1e9500 */
[----:B0-----:R-:W5:Y:S01]  /*4440*/  LDG.E.U16.CONSTANT R56, desc[UR6][R30.64+0x70] ;  /* 0x000070061e387981 */ /* 0x001f62000c1e9500 */
[----:B------:R-:W-:-:S03]  /*4450*/  FFMA R44, R53, R55, R44 ;  /* 0x00000037352c7223 */ /* 0x000fc6000000002c */
[----:B------:R-:W4:Y:S04]  /*4460*/  LDG.E.U16.CONSTANT R54, desc[UR6][R30.64+0x76] ;  /* 0x000076061e367981 */ /* 0x000f28000c1e9500 */
[----:B------:R-:W4:Y:S04]  /*4470*/  LDG.E.U16.CONSTANT R55, desc[UR6][R30.64+0x78] ;  /* 0x000078061e377981 */ /* 0x000f28000c1e9500 */
[----:B------:R0:W-:Y:S04]  /*4480*/  STL [R1+0x808], R42 ;  /* 0x0008082a01007387 */ /* 0x0001e80000100800 */
[----:B------:R1:W-:Y:S04]  /*4490*/  STL [R1+0x810], R52 ;  /* 0x0008103401007387 */ /* 0x0003e80000100800 */
[----:B------:R1:W-:Y:S04]  /*44a0*/  STL [R1+0x818], R45 ;  /* 0x0008182d01007387 */ /* 0x0003e80000100800 */
[----:B------:R1:W-:Y:S04]  /*44b0*/  STL [R1+0x828], R44 ;  /* 0x0008282c01007387 */ /* 0x0003e80000100800 */
[----:B0-----:R-:W4:Y:S04]  /*44c0*/  LDL.LU R42, [R1+0x884] ;  /* 0x00088400012a7983 */ /* 0x001f280000300800 */
[----:B-1----:R-:W4:Y:S04]  /*44d0*/  LDL.LU R52, [R1+0x880] ;  /* 0x0008800001347983 */ /* 0x002f280000300800 */
[----:B------:R-:W4:Y:S04]  /*44e0*/  LDL.LU R45, [R1+0x87c] ;  /* 0x00087c00012d7983 */ /* 0x000f280000300800 */
[----:B------:R-:W4:Y:S01]  /*44f0*/  LDL.LU R44, [R1+0x878] ;  /* 0x00087800012c7983 */ /* 0x000f220000300800 */
[----:B--2---:R-:W-:-:S03]  /*4500*/  FFMA R61, R53, R60, R61 ;  /* 0x0000003c353d7223 */ /* 0x004fc6000000003d */
[----:B------:R-:W2:Y:S04]  /*4510*/  LDG.E.U16.CONSTANT R60, desc[UR6][R30.64+0x7a] ;  /* 0x00007a061e3c7981 */ /* 0x000ea8000c1e9500 */
[----:B------:R0:W-:Y:S01]  /*4520*/  STL [R1+0x82c], R61 ;  /* 0x00082c3d01007387 */ /* 0x0001e20000100800 */
[----:B------:R-:W-:-:S03]  /*4530*/  HADD2.F32 R57, -RZ, R57.H0_H0 ;  /* 0x20000039ff397230 */ /* 0x000fc60000004100 */
[----:B0-----:R-:W2:Y:S02]  /*4540*/  LDG.E.U16.CONSTANT R61, desc[UR6][R30.64+0x7c] ;  /* 0x00007c061e3d7981 */ /* 0x001ea4000c1e9500 */
[----:B------:R-:W-:Y:S02]  /*4550*/  FFMA R43, R53, R57, R43 ;  /* 0x00000039352b7223 */ /* 0x000fe4000000002b */
[----:B------:R-:W2:Y:S04]  /*4560*/  LDL.LU R57, [R1+0x834] ;  /* 0x0008340001397983 */ /* 0x000ea80000300800 */
[----:B------:R0:W2:Y:S04]  /*4570*/  LDG.E.U16.CONSTANT R30, desc[UR6][R30.64+0x7e] ;  /* 0x00007e061e1e7981 */ /* 0x0000a8000c1e9500 */
[----:B------:R-:W0:Y:S04]  /*4580*/  LDL.LU R31, [R1+0x838] ;  /* 0x00083800011f7983 */ /* 0x000e280000300800 */
[----:B------:R1:W-:Y:S04]  /*4590*/  STL [R1+0x830], R43 ;  /* 0x0008302b01007387 */ /* 0x0003e80000100800 */
[----:B-1----:R-:W2:Y:S01]  /*45a0*/  LDL.LU R43, [R1+0x874] ;  /* 0x00087400012b7983 */ /* 0x002ea20000300800 */
[----:B-----5:R-:W-:-:S02]  /*45b0*/  HADD2.F32 R56, -RZ, R56.H0_H0 ;  /* 0x20000038ff387230 */ /* 0x020fc40000004100 */
[----:B---3--:R-:W-:Y:S01]  /*45c0*/  HADD2.F32 R59, -RZ, R59.H0_H0 ;  /* 0x2000003bff3b7230 */ /* 0x008fe20000004100 */
[----:B------:R-:W-:-:S04]  /*45d0*/  IADD3 R47, PT, PT, R47, 0x1, RZ ;  /* 0x000000012f2f7810 */ /* 0x000fc80007ffe0ff */
[----:B------:R-:W-:Y:S01]  /*45e0*/  ISETP.NE.AND P0, PT, R47, UR12, PT ;  /* 0x0000000c2f007c0c */ /* 0x000fe2000bf05270 */
[----:B----4-:R-:W-:Y:S02]  /*45f0*/  HADD2.F32 R58, -RZ, R58.H0_H0 ;  /* 0x2000003aff3a7230 */ /* 0x010fe40000004100 */
[----:B------:R-:W-:Y:S02]  /*4600*/  HADD2.F32 R54, -RZ, R54.H0_H0 ;  /* 0x20000036ff367230 */ /* 0x000fe40000004100 */
[----:B------:R-:W-:Y:S02]  /*4610*/  HADD2.F32 R55, -RZ, R55.H0_H0 ;  /* 0x20000037ff377230 */ /* 0x000fe40000004100 */
[C---:B------:R-:W-:Y:S01]  /*4620*/  FFMA R46, R53.reuse, R58, R46 ;  /* 0x0000003a352e7223 */ /* 0x040fe2000000002e */
[C---:B------:R-:W-:Y:S02]  /*4630*/  FFMA R42, R53.reuse, R54, R42 ;  /* 0x00000036352a7223 */ /* 0x040fe4000000002a */
[C---:B------:R-:W-:Y:S01]  /*4640*/  FFMA R52, R53.reuse, R55, R52 ;  /* 0x0000003735347223 */ /* 0x040fe20000000034 */
[----:B--2---:R-:W-:-:S05]  /*4650*/  FFMA R57, R53, R56, R57 ;  /* 0x0000003835397223 */ /* 0x004fca0000000039 */
[----:B------:R2:W-:Y:S01]  /*4660*/  STL [R1+0x834], R57 ;  /* 0x0008343901007387 */ /* 0x0005e20000100800 */
[----:B0-----:R-:W-:-:S05]  /*4670*/  FFMA R31, R53, R59, R31 ;  /* 0x0000003b351f7223 */ /* 0x001fca000000001f */
[----:B------:R2:W-:Y:S01]  /*4680*/  STL [R1+0x838], R31 ;  /* 0x0008381f01007387 */ /* 0x0005e20000100800 */
[----:B------:R-:W-:Y:S02]  /*4690*/  HADD2.F32 R60, -RZ, R60.H0_H0 ;  /* 0x2000003cff3c7230 */ /* 0x000fe40000004100 */
[----:B------:R-:W-:Y:S02]  /*46a0*/  HADD2.F32 R61, -RZ, R61.H0_H0 ;  /* 0x2000003dff3d7230 */ /* 0x000fe40000004100 */
[----:B------:R-:W-:Y:S02]  /*46b0*/  HADD2.F32 R30, -RZ, R30.H0_H0 ;  /* 0x2000001eff1e7230 */ /* 0x000fe40000004100 */
[C---:B------:R-:W-:Y:S01]  /*46c0*/  FFMA R45, R53.reuse, R60, R45 ;  /* 0x0000003c352d7223 */ /* 0x040fe2000000002d */
[C---:B------:R-:W-:Y:S02]  /*46d0*/  FFMA R44, R53.reuse, R61, R44 ;  /* 0x0000003d352c7223 */ /* 0x040fe4000000002c */
[----:B------:R-:W-:Y:S01]  /*46e0*/  FFMA R43, R53, R30, R43 ;  /* 0x0000001e352b7223 */ /* 0x000fe2000000002b */
[----:B--2---:R-:W-:Y:S06]  /*46f0*/  @P0 BRA `(.L_x_14) ;  /* 0xfffffff0002c0947 */ /* 0x004fec000383ffff */
[----:B------:R-:W2:Y:S04]  /*4700*/  LDL.LU R57, [R1+0x870] ;  /* 0x0008700001397983 */ /* 0x000ea80000300800 */
[----:B------:R-:W3:Y:S04]  /*4710*/  LDL.LU R31, [R1+0x83c] ;  /* 0x00083c00011f7983 */ /* 0x000ee80000300800 */
[----:B------:R-:W4:Y:S01]  /*4720*/  LDL.LU R56, [R1+0x840] ;  /* 0x0008400001387983 */ /* 0x000f220000300800 */
[----:B------:R-:W-:Y:S01]  /*4730*/  F2FP.F16.F32.PACK_AB R43, R43, R44 ;  /* 0x0000002c2b2b723e */ /* 0x000fe200000000ff */
[----:B------:R-:W0:Y:S01]  /*4740*/  LDCU.64 UR4, c[0x0][0x398] ;  /* 0x00007300ff0477ac */ /* 0x000e220008000a00 */
[----:B------:R-:W-:Y:S01]  /*4750*/  F2FP.F16.F32.PACK_AB R50, R50, R51 ;  /* 0x000000333232723e */ /* 0x000fe200000000ff */
[----:B------:R-:W5:Y:S01]  /*4760*/  LDL.LU R47, [R1+0x814] ;  /* 0x00081400012f7983 */ /* 0x000f620000300800 */
[----:B------:R-:W-:-:S03]  /*4770*/  F2FP.F16.F32.PACK_AB R42, R42, R46 ;  /* 0x0000002e2a2a723e */ /* 0x000fc600000000ff */
[----:B------:R-:W5:Y:S01]  /*4780*/  LDL.LU R51, [R1+0x804] ;  /* 0x0008040001337983 */ /* 0x000f620000300800 */
[----:B------:R-:W-:Y:S02]  /*4790*/  F2FP.F16.F32.PACK_AB R48, R48, R49 ;  /* 0x000000313030723e */ /* 0x000fe400000000ff */
[----:B------:R-:W-:Y:S01]  /*47a0*/  F2FP.F16.F32.PACK_AB R45, R45, R52 ;  /* 0x000000342d2d723e */ /* 0x000fe200000000ff */
[----:B------:R-:W5:Y:S04]  /*47b0*/  LDL.LU R49, [R1+0x810] ;  /* 0x0008100001317983 */ /* 0x000f680000300800 */
        /* <DEDUP_REMOVED lines=8> */
[----:B------:R-:W5:Y:S01]  /*4840*/  LDL.LU R59, [R1+0x838] ;  /* 0x00083800013b7983 */ /* 0x000f620000300800 */
[----:B--2---:R-:W-:-:S05]  /*4850*/  IMAD R30, R57, UR13, RZ ;  /* 0x0000000d391e7c24 */ /* 0x004fca000f8e02ff */
[----:B---3--:R-:W-:-:S04]  /*4860*/  IADD3 R31, P0, PT, R30, R31, RZ ;  /* 0x0000001f1e1f7210 */ /* 0x008fc80007f1e0ff */
[----:B----4-:R-:W-:Y:S02]  /*4870*/  LEA.HI.X.SX32 R44, R30, R56, 0x1, P0 ;  /* 0x000000381e2c7211 */ /* 0x010fe400000f0eff */
[----:B------:R-:W2:Y:S01]  /*4880*/  LDL.LU R56, [R1+0x800] ;  /* 0x0008000001387983 */ /* 0x000ea20000300800 */
[----:B0-----:R-:W-:-:S04]  /*4890*/  LEA R30, P0, R31, UR4, 0x1 ;  /* 0x000000041f1e7c11 */ /* 0x001fc8000f8008ff */
[--C-:B------:R-:W-:Y:S02]  /*48a0*/  LEA.HI.X R31, R31, UR5, R44.reuse, 0x1, P0 ;  /* 0x000000051f1f7c11 */ /* 0x100fe400080f0c2c */
[----:B------:R-:W-:-:S03]  /*48b0*/  PRMT R44, R50, 0x7632, R44 ;  /* 0x00007632322c7816 */ /* 0x000fc6000000002c */
[----:B------:R0:W-:Y:S04]  /*48c0*/  STG.E.U16 desc[UR6][R30.64], R50 ;  /* 0x000000321e007986 */ /* 0x0001e8000c101506 */
[----:B0-----:R-:W5:Y:S01]  /*48d0*/  LDL.LU R50, [R1+0x808] ;  /* 0x0008080001327983 */ /* 0x001f620000300800 */
[----:B------:R-:W-:Y:S02]  /*48e0*/  F2FP.F16.F32.PACK_AB R5, R5, R23 ;  /* 0x000000170505723e */ /* 0x000fe400000000ff */
[----:B------:R-:W-:Y:S02]  /*48f0*/  F2FP.F16.F32.PACK_AB R28, R28, R29 ;  /* 0x0000001d1c1c723e */ /* 0x000fe400000000ff */
[----:B------:R-:W-:Y:S02]  /*4900*/  F2FP.F16.F32.PACK_AB R3, R3, R4 ;  /* 0x000000040303723e */ /* 0x000fe400000000ff */
[----:B--2---:R-:W-:-:S02]  /*4910*/  F2FP.F16.F32.PACK_AB R8, R56, R8 ;  /* 0x000000083808723e */ /* 0x004fc400000000ff */
[----:B------:R-:W2:Y:S01]  /*4920*/  LDL.LU R56, [R1+0x834] ;  /* 0x0008340001387983 */ /* 0x000ea20000300800 */
[----:B------:R-:W-:Y:S02]  /*4930*/  F2FP.F16.F32.PACK_AB R26, R26, R27 ;  /* 0x0000001b1a1a723e */ /* 0x000fe400000000ff */
[----:B------:R-:W-:Y:S02]  /*4940*/  PRMT R4, R5, 0x7632, R4 ;  /* 0x0000763205047816 */ /* 0x000fe40000000004 */
[----:B------:R-:W-:Y:S02]  /*4950*/  PRMT R27, R28, 0x7632, R27 ;  /* 0x000076321c1b7816 */ /* 0x000fe4000000001b */
[----:B------:R-:W-:Y:S02]  /*4960*/  F2FP.F16.F32.PACK_AB R0, R0, R2 ;  /* 0x000000020000723e */ /* 0x000fe400000000ff */
[----:B------:R-:W-:Y:S01]  /*4970*/  F2FP.F16.F32.PACK_AB R16, R16, R19 ;  /* 0x000000131010723e */ /* 0x000fe200000000ff */
[----:B------:R0:W-:Y:S01]  /*4980*/  STG.E.U16 desc[UR6][R30.64+0x26], R4 ;  /* 0x000026041e007986 */ /* 0x0001e2000c101506 */
[----:B------:R-:W-:-:S02]  /*4990*/  F2FP.F16.F32.PACK_AB R17, R17, R21 ;  /* 0x000000151111723e */ /* 0x000fc400000000ff */
[----:B------:R-:W-:Y:S01]  /*49a0*/  F2FP.F16.F32.PACK_AB R6, R6, R18 ;  /* 0x000000120606723e */ /* 0x000fe200000000ff */
[----:B------:R1:W-:Y:S01]  /*49b0*/  STG.E.U16 desc[UR6][R30.64+0x1a], R27 ;  /* 0x00001a1b1e007986 */ /* 0x0003e2000c101506 */
[----:B------:R-:W-:Y:S02]  /*49c0*/  PRMT R2, R0, 0x7632, R2 ;  /* 0x0000763200027816 */ /* 0x000fe40000000002 */
[----:B------:R-:W-:Y:S01]  /*49d0*/  F2FP.F16.F32.PACK_AB R15, R15, R20 ;  /* 0x000000140f0f723e */ /* 0x000fe200000000ff */
[----:B------:R3:W-:Y:S01]  /*49e0*/  STG.E.U16 desc[UR6][R30.64+0x28], R3 ;  /* 0x000028031e007986 */ /* 0x0007e2000c101506 */
[----:B------:R-:W-:Y:S02]  /*49f0*/  F2FP.F16.F32.PACK_AB R9, R9, R13 ;  /* 0x0000000d0909723e */ /* 0x000fe400000000ff */
[----:B0-----:R-:W-:Y:S01]  /*4a00*/  PRMT R4, R16, 0x7632, R4 ;  /* 0x0000763210047816 */ /* 0x001fe20000000004 */
[----:B------:R0:W-:Y:S01]  /*4a10*/  STG.E.U16 desc[UR6][R30.64+0x2c], R0 ;  /* 0x00002c001e007986 */ /* 0x0001e2000c101506 */
[----:B-1----:R-:W-:-:S03]  /*4a20*/  PRMT R27, R3, 0x7632, R27 ;  /* 0x00007632031b7816 */ /* 0x002fc6000000001b */
[----:B------:R1:W-:Y:S01]  /*4a30*/  STG.E.U16 desc[UR6][R30.64+0x2e], R2 ;  /* 0x00002e021e007986 */ /* 0x0003e2000c101506 */
[----:B------:R-:W-:Y:S02]  /*4a40*/  F2FP.F16.F32.PACK_AB R7, R7, R14 ;  /* 0x0000000e0707723e */ /* 0x000fe400000000ff */
[----:B---3--:R-:W-:Y:S01]  /*4a50*/  PRMT R3, R17, 0x7632, R3 ;  /* 0x0000763211037816 */ /* 0x008fe20000000003 */
[----:B------:R3:W-:Y:S01]  /*4a60*/  STG.E.U16 desc[UR6][R30.64+0x3a], R4 ;  /* 0x00003a041e007986 */ /* 0x0007e2000c101506 */
[----:B------:R-:W-:Y:S02]  /*4a70*/  F2FP.F16.F32.PACK_AB R11, R11, R12 ;  /* 0x0000000c0b0b723e */ /* 0x000fe400000000ff */
[----:B0-----:R-:W-:Y:S02]  /*4a80*/  PRMT R0, R6, 0x7632, R0 ;  /* 0x0000763206007816 */ /* 0x001fe40000000000 */
[----:B------:R-:W-:Y:S02]  /*4a90*/  F2FP.F16.F32.PACK_AB R10, R40, R10 ;  /* 0x0000000a280a723e */ /* 0x000fe400000000ff */
[----:B-1----:R-:W-:Y:S01]  /*4aa0*/  PRMT R2, R15, 0x7632, R2 ;  /* 0x000076320f027816 */ /* 0x002fe20000000002 */
[----:B------:R0:W-:Y:S01]  /*4ab0*/  STG.E.U16 desc[UR6][R30.64+0x36], R3 ;  /* 0x000036031e007986 */ /* 0x0001e2000c101506 */
[----:B---3--:R-:W-:-:S03]  /*4ac0*/  PRMT R4, R9, 0x7632, R4 ;  /* 0x0000763209047816 */ /* 0x008fc60000000004 */
[----:B------:R5:W-:Y:S01]  /*4ad0*/  STG.E.U16 desc[UR6][R30.64+0x3e], R0 ;  /* 0x00003e001e007986 */ /* 0x000be2000c101506 */
[----:B------:R-:W1:Y:S03]  /*4ae0*/  LDCU UR4, c[0x0][0x360] ;  /* 0x00006c00ff0477ac */ /* 0x000e660008000800 */
[----:B------:R3:W-:Y:S01]  /*4af0*/  STG.E.U16 desc[UR6][R30.64+0x24], R5 ;  /* 0x000024051e007986 */ /* 0x0007e2000c101506 */
[----:B0-----:R-:W-:-:S03]  /*4b00*/  PRMT R3, R7, 0x7632, R3 ;  /* 0x0000763207037816 */ /* 0x001fc60000000003 */
[----:B------:R0:W-:Y:S01]  /*4b10*/  STG.E.U16 desc[UR6][R30.64+0x40], R15 ;  /* 0x0000400f1e007986 */ /* 0x0001e2000c101506 */
[----:B-----5:R-:W-:-:S03]  /*4b20*/  F2FP.F16.F32.PACK_AB R0, R50, R51 ;  /* 0x000000333200723e */ /* 0x020fc600000000ff */
[----:B------:R4:W-:Y:S01]  /*4b30*/  STG.E.U16 desc[UR6][R30.64+0x42], R2 ;  /* 0x000042021e007986 */ /* 0x0009e2000c101506 */
[----:B---3--:R-:W-:-:S03]  /*4b40*/  PRMT R5, R11, 0x7632, R5 ;  /* 0x000076320b057816 */ /* 0x008fc60000000005 */
[----:B------:R3:W-:Y:S01]  /*4b50*/  STG.E.U16 desc[UR6][R30.64+0x3c], R6 ;  /* 0x00003c061e007986 */ /* 0x0007e2000c101506 */
[----:B0-----:R-:W-:-:S03]  /*4b60*/  PRMT R15, R10, 0x7632, R15 ;  /* 0x000076320a0f7816 */ /* 0x001fc6000000000f */
[----:B------:R0:W-:Y:S01]  /*4b70*/  STG.E.U16 desc[UR6][R30.64+0x4a], R4 ;  /* 0x00004a041e007986 */ /* 0x0001e2000c101506 */
[----:B----4-:R-:W-:-:S03]  /*4b80*/  F2FP.F16.F32.PACK_AB R2, R49, R46 ;  /* 0x0000002e3102723e */ /* 0x010fc600000000ff */
[----:B------:R4:W-:Y:S01]  /*4b90*/  STG.E.U16 desc[UR6][R30.64+0x46], R3 ;  /* 0x000046031e007986 */ /* 0x0009e2000c101506 */
[----:B---3--:R-:W-:-:S03]  /*4ba0*/  PRMT R6, R0, 0x7632, R6 ;  /* 0x0000763200067816 */ /* 0x008fc60000000006 */
[----:B------:R3:W-:Y:S01]  /*4bb0*/  STG.E.U16 desc[UR6][R30.64+0x4e], R5 ;  /* 0x00004e051e007986 */ /* 0x0007e2000c101506 */
[----:B0-----:R-:W-:-:S03]  /*4bc0*/  PRMT R4, R0, 0x7610, R4 ;  /* 0x0000761000047816 */ /* 0x001fc60000000004 */
[----:B------:R0:W-:Y:S01]  /*4bd0*/  STG.E.U16 desc[UR6][R30.64+0x52], R15 ;  /* 0x0000520f1e007986 */ /* 0x0001e2000c101506 */
[----:B------:R-:W-:Y:S02]  /*4be0*/  F2FP.F16.F32.PACK_AB R0, R52, R47 ;  /* 0x0000002f3400723e */ /* 0x000fe400000000ff */
[----:B----4-:R-:W-:Y:S01]  /*4bf0*/  PRMT R3, R8, 0x7632, R3 ;  /* 0x0000763208037816 */ /* 0x010fe20000000003 */
[----:B------:R4:W-:Y:S01]  /*4c00*/  STG.E.U16 desc[UR6][R30.64+0x44], R7 ;  /* 0x000044071e007986 */ /* 0x0009e2000c101506 */
[----:B---3--:R-:W-:-:S03]  /*4c10*/  PRMT R5, R2, 0x7610, R5 ;  /* 0x0000761002057816 */ /* 0x008fc60000000005 */
[----:B------:R3:W-:Y:S01]  /*4c20*/  STG.E.U16 desc[UR6][R30.64+0x48], R9 ;  /* 0x000048091e007986 */ /* 0x0007e2000c101506 */
[----:B0-----:R-:W-:Y:S02]  /*4c30*/  PRMT R15, R2, 0x7632, R15 ;  /* 0x00007632020f7816 */ /* 0x001fe4000000000f */
[----:B------:R-:W-:Y:S02]  /*4c40*/  F2FP.F16.F32.PACK_AB R2, R53, R61 ;  /* 0x0000003d3502723e */ /* 0x000fe400000000ff */
[C---:B----4-:R-:W-:Y:S01]  /*4c50*/  PRMT R7, R0.reuse, 0x7610, R7 ;  /* 0x0000761000077816 */ /* 0x050fe20000000007 */
[----:B------:R0:W-:Y:S01]  /*4c60*/  STG.E.U16 desc[UR6][R30.64+0x56], R3 ;  /* 0x000056031e007986 */ /* 0x0001e2000c101506 */
[----:B---3--:R-:W-:-:S03]  /*4c70*/  PRMT R9, R0, 0x7632, R9 ;  /* 0x0000763200097816 */ /* 0x008fc60000000009 */
[----:B------:R3:W-:Y:S01]  /*4c80*/  STG.E.U16 desc[UR6][R30.64+0x58], R4 ;  /* 0x000058041e007986 */ /* 0x0007e2000c101506 */
[----:B------:R-:W-:Y:S02]  /*4c90*/  F2FP.F16.F32.PACK_AB R0, R60, R55 ;  /* 0x000000373c00723e */ /* 0x000fe400000000ff */
[----:B------:R-:W-:Y:S01]  /*4ca0*/  F2FP.F16.F32.PACK_AB R36, R36, R37 ;  /* 0x000000252424723e */ /* 0x000fe200000000ff */
[----:B------:R4:W-:Y:S01]  /*4cb0*/  STG.E.U16 desc[UR6][R30.64+0x5a], R6 ;  /* 0x00005a061e007986 */ /* 0x0009e2000c101506 */
[----:B------:R-:W-:Y:S02]  /*4cc0*/  PRMT R37, R48, 0x7632, R37 ;  /* 0x0000763230257816 */ /* 0x000fe40000000025 */
[C---:B0-----:R-:W-:Y:S01]  /*4cd0*/  PRMT R3, R2.reuse, 0x7610, R3 ;  /* 0x0000761002037816 */ /* 0x041fe20000000003 */
[----:B------:R0:W-:Y:S01]  /*4ce0*/  STG.E.U16 desc[UR6][R30.64+0x5c], R5 ;  /* 0x00005c051e007986 */ /* 0x0001e2000c101506 */
[----:B---3--:R-:W-:Y:S02]  /*4cf0*/  PRMT R4, R2, 0x7632, R4 ;  /* 0x0000763202047816 */ /* 0x008fe40000000004 */
[----:B------:R-:W-:-:S02]  /*4d00*/  F2FP.F16.F32.PACK_AB R2, R54, R58 ;  /* 0x0000003a3602723e */ /* 0x000fc400000000ff */
[----:B----4-:R-:W-:Y:S02]  /*4d10*/  PRMT R6, R0, 0x7610, R6 ;  /* 0x0000761000067816 */ /* 0x010fe40000000006 */
[----:B------:R-:W-:Y:S02]  /*4d20*/  F2FP.F16.F32.PACK_AB R38, R38, R39 ;  /* 0x000000272626723e */ /* 0x000fe400000000ff */
[----:B------:R-:W-:Y:S02]  /*4d30*/  F2FP.F16.F32.PACK_AB R35, R34, R35 ;  /* 0x000000232223723e */ /* 0x000fe400000000ff */
[----:B0-----:R-:W-:Y:S02]  /*4d40*/  PRMT R5, R0, 0x7632, R5 ;  /* 0x0000763200057816 */ /* 0x001fe40000000005 */
[----:B------:R-:W-:Y:S02]  /*4d50*/  F2FP.F16.F32.PACK_AB R32, R32, R33 ;  /* 0x000000212020723e */ /* 0x000fe400000000ff */
[----:B------:R-:W-:-:S02]  /*4d60*/  F2FP.F16.F32.PACK_AB R24, R24, R25 ;  /* 0x000000191818723e */ /* 0x000fc400000000ff */
[----:B------:R-:W-:Y:S01]  /*4d70*/  F2FP.F16.F32.PACK_AB R22, R22, R41 ;  /* 0x000000291616723e */ /* 0x000fe200000000ff */
[----:B------:R0:W-:Y:S01]  /*4d80*/  STG.E.U16 desc[UR6][R30.64+0x5e], R15 ;  /* 0x00005e0f1e007986 */ /* 0x0001e2000c101506 */
[----:B------:R-:W-:Y:S02]  /*4d90*/  PRMT R39, R38, 0x7632, R39 ;  /* 0x0000763226277816 */ /* 0x000fe40000000027 */
[----:B------:R-:W-:Y:S01]  /*4da0*/  PRMT R34, R36, 0x7632, R34 ;  /* 0x0000763224227816 */ /* 0x000fe20000000022 */
[----:B------:R3:W-:Y:S01]  /*4db0*/  STG.E.U16 desc[UR6][R30.64+0x6], R37 ;  /* 0x000006251e007986 */ /* 0x0007e2000c101506 */
[----:B------:R-:W-:Y:S02]  /*4dc0*/  PRMT R33, R35, 0x7632, R33 ;  /* 0x0000763223217816 */ /* 0x000fe40000000021 */
[----:B------:R-:W-:Y:S01]  /*4dd0*/  PRMT R25, R26, 0x7632, R25 ;  /* 0x000076321a197816 */ /* 0x000fe20000000019 */
[----:B------:R-:W-:Y:S01]  /*4de0*/  STG.E.U16 desc[UR6][R30.64+0x60], R7 ;  /* 0x000060071e007986 */ /* 0x000fe2000c101506 */
[----:B------:R-:W-:-:S02]  /*4df0*/  PRMT R23, R24, 0x7632, R23 ;  /* 0x0000763218177816 */ /* 0x000fc40000000017 */
[----:B------:R-:W-:Y:S01]  /*4e00*/  PRMT R21, R22, 0x7632, R21 ;  /* 0x0000763216157816 */ /* 0x000fe20000000015 */
[----:B------:R4:W-:Y:S01]  /*4e10*/  STG.E.U16 desc[UR6][R30.64+0x64], R3 ;  /* 0x000064031e007986 */ /* 0x0009e2000c101506 */
[----:B0-----:R-:W-:Y:S02]  /*4e20*/  PRMT R15, R2, 0x7632, R15 ;  /* 0x00007632020f7816 */ /* 0x001fe4000000000f */
[----:B-1----:R-:W-:Y:S01]  /*4e30*/  IADD3 R57, PT, PT, R57, UR4, RZ ;  /* 0x0000000439397c10 */ /* 0x002fe2000fffe0ff */
[----:B------:R0:W-:Y:S01]  /*4e40*/  STG.E.U16 desc[UR6][R30.64+0x66], R4 ;  /* 0x000066041e007986 */ /* 0x0001e2000c101506 */
[----:B---3--:R-:W-:-:S03]  /*4e50*/  PRMT R37, R32, 0x7632, R37 ;  /* 0x0000763220257816 */ /* 0x008fc60000000025 */
[----:B------:R1:W-:Y:S01]  /*4e60*/  STG.E.U16 desc[UR6][R30.64+0x6c], R2 ;  /* 0x00006c021e007986 */ /* 0x0003e2000c101506 */
[----:B----4-:R-:W-:Y:S02]  /*4e70*/  PRMT R3, R42, 0x7632, R3 ;  /* 0x000076322a037816 */ /* 0x010fe40000000003 */
[----:B0-----:R-:W-:Y:S02]  /*4e80*/  PRMT R4, R45, 0x7632, R4 ;  /* 0x000076322d047816 */ /* 0x001fe40000000004 */
[----:B-1----:R-:W-:Y:S01]  /*4e90*/  PRMT R2, R43, 0x7632, R2 ;  /* 0x000076322b027816 */ /* 0x002fe20000000002 */
[----:B------:R1:W-:Y:S04]  /*4ea0*/  STG.E.U16 desc[UR6][R30.64+0x2], R44 ;  /* 0x0000022c1e007986 */ /* 0x0003e8000c101506 */
        /* <DEDUP_REMOVED lines=31> */
[----:B------:R1:W-:Y:S01]  /*50a0*/  STG.E.U16 desc[UR6][R30.64+0x7e], R2 ;  /* 0x00007e021e007986 */ /* 0x0003e2000c101506 */
[----:B--2---:R-:W-:-:S04]  /*50b0*/  F2FP.F16.F32.PACK_AB R0, R59, R56 ;  /* 0x000000383b00723e */ /* 0x004fc800000000ff */
[----:B------:R-:W-:Y:S01]  /*50c0*/  PRMT R7, R0, 0x7632, R7 ;  /* 0x0000763200077816 */ /* 0x000fe20000000007 */
[----:B------:R1:W-:Y:S04]  /*50d0*/  STG.E.U16 desc[UR6][R30.64+0x70], R0 ;  /* 0x000070001e007986 */ /* 0x0003e8000c101506 */
[----:B------:R1:W-:Y:S04]  /*50e0*/  STG.E.U16 desc[UR6][R30.64+0x72], R7 ;  /* 0x000072071e007986 */ /* 0x0003e8000c101506 */
[----:B------:R1:W-:Y:S01]  /*50f0*/  STL [R1+0x870], R57 ;  /* 0x0008703901007387 */ /* 0x0003e20000100800 */
[----:B------:R-:W-:-:S13]  /*5100*/  ISETP.GE.AND P0, PT, R57, UR12, PT ;  /* 0x0000000c39007c0c */ /* 0x000fda000bf06270 */
[----:B-1----:R-:W-:Y:S05]  /*5110*/  @!P0 BRA `(.L_x_15) ;  /* 0xffffffac00ec8947 */ /* 0x002fea000383ffff */
[----:B------:R-:W-:Y:S05]  /*5120*/  EXIT ;  /* 0x000000000000794d */ /* 0x000fea0003800000 */
        .weak           $__internal_0_$__cuda_sm20_rcp_rn_f32_slowpath
        .type           $__internal_0_$__cuda_sm20_rcp_rn_f32_slowpath,@function
        .size           $__internal_0_$__cuda_sm20_rcp_rn_f32_slowpath,(.L_x_21 - $__internal_0_$__cuda_sm20_rcp_rn_f32_slowpath)
$__internal_0_$__cuda_sm20_rcp_rn_f32_slowpath:
[----:B------:R-:W-:Y:S01]  /*5130*/  SHF.L.U32 R0, R2, 0x1, RZ ;  /* 0x0000000102007819 */ /* 0x000fe200000006ff */
[----:B------:R-:W-:Y:S03]  /*5140*/  BSSY.RECONVERGENT B1, `(.L_x_16) ;  /* 0x0000030000017945 */ /* 0x000fe60003800200 */
[----:B------:R-:W-:-:S04]  /*5150*/  SHF.R.U32.HI R9, RZ, 0x18, R0 ;  /* 0x00000018ff097819 */ /* 0x000fc80000011600 */
[----:B------:R-:W-:-:S13]  /*5160*/  ISETP.NE.U32.AND P0, PT, R9, RZ, PT ;  /* 0x000000ff0900720c */ /* 0x000fda0003f05070 */
[----:B------:R-:W-:Y:S05]  /*5170*/  @P0 BRA `(.L_x_17) ;  /* 0x0000000000280947 */ /* 0x000fea0003800000 */
[----:B------:R-:W-:-:S04]  /*5180*/  SHF.L.U32 R0, R2, 0x1, RZ ;  /* 0x0000000102007819 */ /* 0x000fc800000006ff */
[----:B------:R-:W-:-:S13]  /*5190*/  ISETP.NE.AND P0, PT, R0, RZ, PT ;  /* 0x000000ff0000720c */ /* 0x000fda0003f05270 */
[----:B------:R-:W-:Y:S01]  /*51a0*/  @P0 FFMA R5, R2, 1.84467440737095516160e+19, RZ ;  /* 0x5f80000002050823 */ /* 0x000fe200000000ff */
[----:B------:R-:W-:Y:S08]  /*51b0*/  @!P0 MUFU.RCP R4, R2 ;  /* 0x0000000200048308 */ /* 0x000ff00000001000 */
[----:B------:R-:W0:Y:S02]  /*51c0*/  @P0 MUFU.RCP R0, R5 ;  /* 0x0000000500000308 */ /* 0x000e240000001000 */
[----:B0-----:R-:W-:-:S04]  /*51d0*/  @P0 FFMA R6, R5, R0, -1 ;  /* 0xbf80000005060423 */ /* 0x001fc80000000000 */
[----:B------:R-:W-:-:S04]  /*51e0*/  @P0 FADD.FTZ R7, -R6, -RZ ;  /* 0x800000ff06070221 */ /* 0x000fc80000010100 */
[----:B------:R-:W-:-:S04]  /*51f0*/  @P0 FFMA R0, R0, R7, R0 ;  /* 0x0000000700000223 */ /* 0x000fc80000000000 */
[----:B------:R-:W-:Y:S01]  /*5200*/  @P0 FFMA R4, R0, 1.84467440737095516160e+19, RZ ;  /* 0x5f80000000040823 */ /* 0x000fe200000000ff */
[----:B------:R-:W-:Y:S06]  /*5210*/  BRA `(.L_x_18) ;  /* 0x0000000000887947 */ /* 0x000fec0003800000 */
.L_x_17:
[----:B------:R-:W-:-:S04]  /*5220*/  IADD3 R10, PT, PT, R9, -0xfd, RZ ;  /* 0xffffff03090a7810 */ /* 0x000fc80007ffe0ff */
[----:B------:R-:W-:-:S13]  /*5230*/  ISETP.GT.U32.AND P0, PT, R10, 0x1, PT ;  /* 0x000000010a00780c */ /* 0x000fda0003f04070 */
[----:B------:R-:W-:Y:S05]  /*5240*/  @P0 BRA `(.L_x_19) ;  /* 0x0000000000780947 */ /* 0x000fea0003800000 */
[----:B------:R-:W-:Y:S01]  /*5250*/  LOP3.LUT R0, R2, 0x7fffff, RZ, 0xc0, !PT ;  /* 0x007fffff02007812 */ /* 0x000fe200078ec0ff */
[----:B------:R-:W-:-:S03]  /*5260*/  HFMA2 R7, -RZ, RZ, 0, 1.78813934326171875e-07 ;  /* 0x00000003ff077431 */ /* 0x000fc600000001ff */
[----:B------:R-:W-:-:S04]  /*5270*/  LOP3.LUT R0, R0, 0x3f800000, RZ, 0xfc, !PT ;  /* 0x3f80000000007812 */ /* 0x000fc800078efcff */
[----:B------:R-:W0:Y:S01]  /*5280*/  MUFU.RCP R5, R0 ;  /* 0x0000000000057308 */ /* 0x000e220000001000 */
[----:B------:R-:W-:Y:S01]  /*5290*/  SHF.L.U32 R7, R7, R10, RZ ;  /* 0x0000000a07077219 */ /* 0x000fe200000006ff */
[----:B0-----:R-:W-:-:S04]  /*52a0*/  FFMA R4, R0, R5, -1 ;  /* 0xbf80000000047423 */ /* 0x001fc80000000005 */
[----:B------:R-:W-:-:S04]  /*52b0*/  FADD.FTZ R4, -R4, -RZ ;  /* 0x800000ff04047221 */ /* 0x000fc80000010100 */
[CCC-:B------:R-:W-:Y:S01]  /*52c0*/  FFMA.RM R6, R5.reuse, R4.reuse, R5.reuse ;  /* 0x0000000405067223 */ /* 0x1c0fe20000004005 */
[----:B------:R-:W-:-:S04]  /*52d0*/  FFMA.RP R5, R5, R4, R5 ;  /* 0x0000000405057223 */ /* 0x000fc80000008005 */
[C---:B------:R-:W-:Y:S02]  /*52e0*/  LOP3.LUT R4, R6.reuse, 0x7fffff, RZ, 0xc0, !PT ;  /* 0x007fffff06047812 */ /* 0x040fe400078ec0ff */
[----:B------:R-:W-:Y:S02]  /*52f0*/  FSETP.NEU.FTZ.AND P0, PT, R6, R5, PT ;  /* 0x000000050600720b */ /* 0x000fe40003f1d000 */
[----:B------:R-:W-:Y:S02]  /*5300*/  LOP3.LUT R4, R4, 0x800000, RZ, 0xfc, !PT ;  /* 0x0080000004047812 */ /* 0x000fe400078efcff */
[----:B------:R-:W-:Y:S02]  /*5310*/  SEL R5, RZ, 0xffffffff, !P0 ;  /* 0xffffffffff057807 */ /* 0x000fe40004000000 */
[----:B------:R-:W-:Y:S02]  /*5320*/  LOP3.LUT R7, R7, R4, RZ, 0xc0, !PT ;  /* 0x0000000407077212 */ /* 0x000fe400078ec0ff */
[----:B------:R-:W-:-:S02]  /*5330*/  IADD3 R5, PT, PT, -R5, RZ, RZ ;  /* 0x000000ff05057210 */ /* 0x000fc40007ffe1ff */
[-C--:B------:R-:W-:Y:S02]  /*5340*/  SHF.R.U32.HI R7, RZ, R10.reuse, R7 ;  /* 0x0000000aff077219 */ /* 0x080fe40000011607 */
[----:B------:R-:W-:Y:S02]  /*5350*/  LOP3.LUT P1, RZ, R5, R10, R4, 0xf8, !PT ;  /* 0x0000000a05ff7212 */ /* 0x000fe4000782f804 */
[C---:B------:R-:W-:Y:S02]  /*5360*/  LOP3.LUT P0, RZ, R7.reuse, 0x1, RZ, 0xc0, !PT ;  /* 0x0000000107ff7812 */ /* 0x040fe4000780c0ff */
[----:B------:R-:W-:Y:S02]  /*5370*/  LOP3.LUT P2, RZ, R7, 0x2, RZ, 0xc0, !PT ;  /* 0x0000000207ff7812 */ /* 0x000fe4000784c0ff */
[----:B------:R-:W-:Y:S02]  /*5380*/  IADD3 R5, PT, PT, R9, -0xfc, RZ ;  /* 0xffffff0409057810 */ /* 0x000fe40007ffe0ff */
[----:B------:R-:W-:-:S02]  /*5390*/  PLOP3.LUT P0, PT, P0, P1, P2, 0xe0, 0x0 ;  /* 0x000000000000781c */ /* 0x000fc40000703c20 */
[----:B------:R-:W-:Y:S02]  /*53a0*/  LOP3.LUT P1, RZ, R2, 0x7fffff, RZ, 0xc0, !PT ;  /* 0x007fffff02ff7812 */ /* 0x000fe4000782c0ff */
[----:B------:R-:W-:Y:S02]  /*53b0*/  SEL R0, RZ, 0x1, !P0 ;  /* 0x00000001ff007807 */ /* 0x000fe40004000000 */
[----:B------:R-:W-:Y:S02]  /*53c0*/  SHF.R.U32.HI R5, RZ, R5, R4 ;  /* 0x00000005ff057219 */ /* 0x000fe40000011604 */
[----:B------:R-:W-:-:S04]  /*53d0*/  IADD3 R0, PT, PT, -R0, RZ, RZ ;  /* 0x000000ff00007210 */ /* 0x000fc80007ffe1ff */
[----:B------:R-:W-:-:S13]  /*53e0*/  ISETP.GE.AND P0, PT, R0, RZ, PT ;  /* 0x000000ff0000720c */ /* 0x000fda0003f06270 */
[----:B------:R-:W-:-:S04]  /*53f0*/  @!P0 IADD3 R5, PT, PT, R5, 0x1, RZ ;  /* 0x0000000105058810 */ /* 0x000fc80007ffe0ff */
[----:B------:R-:W-:-:S04]  /*5400*/  @!P1 SHF.L.U32 R5, R5, 0x1, RZ ;  /* 0x0000000105059819 */ /* 0x000fc800000006ff */
[----:B------:R-:W-:Y:S01]  /*5410*/  LOP3.LUT R4, R5, 0x80000000, R2, 0xf8, !PT ;  /* 0x8000000005047812 */ /* 0x000fe200078ef802 */
[----:B------:R-:W-:Y:S06]  /*5420*/  BRA `(.L_x_18) ;  /* 0x0000000000047947 */ /* 0x000fec0003800000 */
.L_x_19:
[----:B------:R0:W1:Y:S02]  /*5430*/  MUFU.RCP R4, R2 ;  /* 0x0000000200047308 */ /* 0x0000640000001000 */
.L_x_18:
[----:B------:R-:W-:Y:S05]  /*5440*/  BSYNC.RECONVERGENT B1 ;  /* 0x0000000000017941 */ /* 0x000fea0003800200 */
.L_x_16:
[----:B------:R-:W-:Y:S01]  /*5450*/  HFMA2 R5, -RZ, RZ, 0, 0 ;  /* 0x00000000ff057431 */ /* 0x000fe200000001ff */
[----:B-1----:R-:W-:Y:S02]  /*5460*/  MOV R0, R4 ;  /* 0x0000000400007202 */ /* 0x002fe40000000f00 */
[----:B------:R-:W-:-:S04]  /*5470*/  MOV R4, R8 ;  /* 0x0000000800047202 */ /* 0x000fc80000000f00 */
[----:B0-----:R-:W-:Y:S05]  /*5480*/  RET.REL.NODEC R4 `(attention_minimal_kernel) ;  /* 0xffffffa804dc7950 */ /* 0x001fea0003c3ffff */
.L_x_20:
[----:B------:R-:W-:-:S00]  /*5490*/  BRA `(.L_x_20) ;  /* 0xfffffffc00fc7947 */ /* 0x000fc0000383ffff */
[----:B------:R-:W-:-:S00]  /*54a0*/  NOP ;  /* 0x0000000000007918 */ /* 0x000fc00000000000 */
        /* <DEDUP_REMOVED lines=13> */
.L_x_21:


//--------------------- .nv.shared.reserved.0     --------------------------
	.section	.nv.shared.reserved.0,"aw",@nobits
	.weak		__nv_reservedSMEM_offset_0_alias
	.size		__nv_reservedSMEM_offset_0_alias, 0, 64
	.other		__nv_reservedSMEM_offset_0_alias,@"STO_CUDA_RESERVED_SHARED STV_DEFAULT"
__nv_reservedSMEM_offset_0_alias:
	.zero		0
	.zero		64


//--------------------- .nv.constant0.attention_minimal_kernel --------------------------
	.section	.nv.constant0.attention_minimal_kernel,"a",@progbits
	.sectionflags	@""
	.align	4
.nv.constant0.attention_minimal_kernel:
	.zero		948


//--------------------- SYMBOLS --------------------------

	.type		.nv.reservedSmem.offset0,@object
	.size		.nv.reservedSmem.offset0,0x4
